//
// Generated by NVIDIA NVVM Compiler
//
// Compiler Build ID: CL-36424714
// Cuda compilation tools, release 13.0, V13.0.88
// Based on NVVM 20.0.0
//

.version 9.0
.target sm_100
.address_size 64

	// .globl	_Z9updateVelPddS_S_PiS_
.func  (.param .b64 func_retval0) __internal_accurate_pow
(
	.param .b64 __internal_accurate_pow_param_0,
	.param .b64 __internal_accurate_pow_param_1
)
;

.visible .entry _Z9updateVelPddS_S_PiS_(
	.param .u64 .ptr .align 1 _Z9updateVelPddS_S_PiS__param_0,
	.param .f64 _Z9updateVelPddS_S_PiS__param_1,
	.param .u64 .ptr .align 1 _Z9updateVelPddS_S_PiS__param_2,
	.param .u64 .ptr .align 1 _Z9updateVelPddS_S_PiS__param_3,
	.param .u64 .ptr .align 1 _Z9updateVelPddS_S_PiS__param_4,
	.param .u64 .ptr .align 1 _Z9updateVelPddS_S_PiS__param_5
)
{
	.reg .b32 	%r<6>;
	.reg .b64 	%rd<15>;
	.reg .b64 	%fd<29>;

	ld.param.f64 	%fd1, [_Z9updateVelPddS_S_PiS__param_1];
	ld.param.u64 	%rd1, [_Z9updateVelPddS_S_PiS__param_2];
	ld.param.u64 	%rd2, [_Z9updateVelPddS_S_PiS__param_3];
	ld.param.u64 	%rd3, [_Z9updateVelPddS_S_PiS__param_4];
	ld.param.u64 	%rd4, [_Z9updateVelPddS_S_PiS__param_5];
	cvta.to.global.u64 	%rd5, %rd1;
	cvta.to.global.u64 	%rd6, %rd3;
	cvta.to.global.u64 	%rd7, %rd2;
	cvta.to.global.u64 	%rd8, %rd4;
	mov.u32 	%r1, %ctaid.x;
	mul.lo.s32 	%r2, %r1, 3;
	mul.wide.u32 	%rd9, %r2, 8;
	add.s64 	%rd10, %rd8, %rd9;
	ld.global.f64 	%fd2, [%rd10];
	add.s64 	%rd11, %rd7, %rd9;
	ld.global.f64 	%fd3, [%rd11];
	add.f64 	%fd4, %fd2, %fd3;
	mul.f64 	%fd5, %fd1, %fd4;
	mul.wide.u32 	%rd12, %r1, 4;
	add.s64 	%rd13, %rd6, %rd12;
	ld.global.u32 	%r3, [%rd13];
	cvt.rn.f64.s32 	%fd6, %r3;
	add.f64 	%fd7, %fd6, %fd6;
	div.rn.f64 	%fd8, %fd5, %fd7;
	add.s64 	%rd14, %rd5, %rd9;
	ld.global.f64 	%fd9, [%rd14];
	add.f64 	%fd10, %fd9, %fd8;
	st.global.f64 	[%rd14], %fd10;
	ld.global.f64 	%fd11, [%rd10+8];
	ld.global.f64 	%fd12, [%rd11+8];
	add.f64 	%fd13, %fd11, %fd12;
	mul.f64 	%fd14, %fd1, %fd13;
	ld.global.u32 	%r4, [%rd13];
	cvt.rn.f64.s32 	%fd15, %r4;
	add.f64 	%fd16, %fd15, %fd15;
	div.rn.f64 	%fd17, %fd14, %fd16;
	ld.global.f64 	%fd18, [%rd14+8];
	add.f64 	%fd19, %fd18, %fd17;
	st.global.f64 	[%rd14+8], %fd19;
	ld.global.f64 	%fd20, [%rd10+16];
	ld.global.f64 	%fd21, [%rd11+16];
	add.f64 	%fd22, %fd20, %fd21;
	mul.f64 	%fd23, %fd1, %fd22;
	ld.global.u32 	%r5, [%rd13];
	cvt.rn.f64.s32 	%fd24, %r5;
	add.f64 	%fd25, %fd24, %fd24;
	div.rn.f64 	%fd26, %fd23, %fd25;
	ld.global.f64 	%fd27, [%rd14+16];
	add.f64 	%fd28, %fd27, %fd26;
	st.global.f64 	[%rd14+16], %fd28;
	ret;

}
	// .globl	_Z9updatePosPddS_S_Pi
.visible .entry _Z9updatePosPddS_S_Pi(
	.param .u64 .ptr .align 1 _Z9updatePosPddS_S_Pi_param_0,
	.param .f64 _Z9updatePosPddS_S_Pi_param_1,
	.param .u64 .ptr .align 1 _Z9updatePosPddS_S_Pi_param_2,
	.param .u64 .ptr .align 1 _Z9updatePosPddS_S_Pi_param_3,
	.param .u64 .ptr .align 1 _Z9updatePosPddS_S_Pi_param_4
)
{
	.reg .pred 	%p<14>;
	.reg .b32 	%r<24>;
	.reg .b64 	%rd<16>;
	.reg .b64 	%fd<46>;

	ld.param.u64 	%rd3, [_Z9updatePosPddS_S_Pi_param_0];
	ld.param.f64 	%fd10, [_Z9updatePosPddS_S_Pi_param_1];
	ld.param.u64 	%rd5, [_Z9updatePosPddS_S_Pi_param_2];
	ld.param.u64 	%rd6, [_Z9updatePosPddS_S_Pi_param_3];
	ld.param.u64 	%rd4, [_Z9updatePosPddS_S_Pi_param_4];
	cvta.to.global.u64 	%rd7, %rd6;
	cvta.to.global.u64 	%rd8, %rd5;
	mov.u32 	%r1, %ctaid.x;
	mul.lo.s32 	%r2, %r1, 3;
	mul.wide.u32 	%rd9, %r2, 8;
	add.s64 	%rd1, %rd8, %rd9;
	ld.global.f64 	%fd1, [%rd1];
	add.s64 	%rd2, %rd7, %rd9;
	ld.global.f64 	%fd2, [%rd2];
	{
	.reg .b32 %temp; 
	mov.b64 	{%temp, %r3}, %fd10;
	}
	mov.f64 	%fd11, 0d4000000000000000;
	{
	.reg .b32 %temp; 
	mov.b64 	{%temp, %r6}, %fd11;
	}
	and.b32  	%r5, %r6, 2146435072;
	setp.eq.s32 	%p1, %r5, 1062207488;
	abs.f64 	%fd3, %fd10;
	{ // callseq 0, 0
	.param .b64 param0;
	st.param.f64 	[param0], %fd3;
	.param .b64 param1;
	st.param.f64 	[param1], 0d4000000000000000;
	.param .b64 retval0;
	call.uni (retval0), 
	__internal_accurate_pow, 
	(
	param0, 
	param1
	);
	ld.param.f64 	%fd12, [retval0];
	} // callseq 0
	setp.lt.s32 	%p2, %r3, 0;
	neg.f64 	%fd14, %fd12;
	selp.f64 	%fd15, %fd14, %fd12, %p1;
	selp.f64 	%fd45, %fd15, %fd12, %p2;
	setp.neu.f64 	%p3, %fd10, 0d0000000000000000;
	@%p3 bra 	$L__BB1_2;
	selp.b32 	%r7, %r3, 0, %p1;
	setp.lt.s32 	%p5, %r6, 0;
	or.b32  	%r8, %r7, 2146435072;
	selp.b32 	%r9, %r8, %r7, %p5;
	mov.b32 	%r10, 0;
	mov.b64 	%fd45, {%r10, %r9};
$L__BB1_2:
	add.f64 	%fd16, %fd10, 0d4000000000000000;
	{
	.reg .b32 %temp; 
	mov.b64 	{%temp, %r11}, %fd16;
	}
	and.b32  	%r12, %r11, 2146435072;
	setp.ne.s32 	%p6, %r12, 2146435072;
	@%p6 bra 	$L__BB1_7;
	setp.num.f64 	%p7, %fd10, %fd10;
	@%p7 bra 	$L__BB1_5;
	mov.f64 	%fd17, 0d4000000000000000;
	add.rn.f64 	%fd45, %fd10, %fd17;
	bra.uni 	$L__BB1_7;
$L__BB1_5:
	setp.neu.f64 	%p8, %fd3, 0d7FF0000000000000;
	@%p8 bra 	$L__BB1_7;
	setp.lt.s32 	%p9, %r3, 0;
	setp.eq.s32 	%p10, %r5, 1062207488;
	setp.lt.s32 	%p11, %r6, 0;
	selp.b32 	%r14, 0, 2146435072, %p11;
	and.b32  	%r15, %r6, 2147483647;
	setp.ne.s32 	%p12, %r15, 1071644672;
	or.b32  	%r16, %r14, -2147483648;
	selp.b32 	%r17, %r16, %r14, %p12;
	selp.b32 	%r18, %r17, %r14, %p10;
	selp.b32 	%r19, %r18, %r14, %p9;
	mov.b32 	%r20, 0;
	mov.b64 	%fd45, {%r20, %r19};
$L__BB1_7:
	cvta.to.global.u64 	%rd10, %rd4;
	cvta.to.global.u64 	%rd11, %rd3;
	setp.eq.f64 	%p13, %fd10, 0d3FF0000000000000;
	selp.f64 	%fd18, 0d3FF0000000000000, %fd45, %p13;
	mul.f64 	%fd19, %fd2, %fd18;
	mul.wide.u32 	%rd12, %r1, 4;
	add.s64 	%rd13, %rd10, %rd12;
	ld.global.u32 	%r21, [%rd13];
	cvt.rn.f64.s32 	%fd20, %r21;
	add.f64 	%fd21, %fd20, %fd20;
	div.rn.f64 	%fd22, %fd19, %fd21;
	fma.rn.f64 	%fd23, %fd10, %fd1, %fd22;
	add.s64 	%rd15, %rd11, %rd9;
	ld.global.f64 	%fd24, [%rd15];
	add.f64 	%fd25, %fd24, %fd23;
	st.global.f64 	[%rd15], %fd25;
	ld.global.f64 	%fd26, [%rd1+8];
	ld.global.f64 	%fd27, [%rd2+8];
	mul.f64 	%fd28, %fd18, %fd27;
	ld.global.u32 	%r22, [%rd13];
	cvt.rn.f64.s32 	%fd29, %r22;
	add.f64 	%fd30, %fd29, %fd29;
	div.rn.f64 	%fd31, %fd28, %fd30;
	fma.rn.f64 	%fd32, %fd10, %fd26, %fd31;
	ld.global.f64 	%fd33, [%rd15+8];
	add.f64 	%fd34, %fd33, %fd32;
	st.global.f64 	[%rd15+8], %fd34;
	ld.global.f64 	%fd35, [%rd1+16];
	ld.global.f64 	%fd36, [%rd2+16];
	mul.f64 	%fd37, %fd18, %fd36;
	ld.global.u32 	%r23, [%rd13];
	cvt.rn.f64.s32 	%fd38, %r23;
	add.f64 	%fd39, %fd38, %fd38;
	div.rn.f64 	%fd40, %fd37, %fd39;
	fma.rn.f64 	%fd41, %fd10, %fd35, %fd40;
	ld.global.f64 	%fd42, [%rd15+16];
	add.f64 	%fd43, %fd42, %fd41;
	st.global.f64 	[%rd15+16], %fd43;
	ret;

}
	// .globl	_Z17forceTwoParticlesiPiPdS0_S0_S0_S0_
.visible .entry _Z17forceTwoParticlesiPiPdS0_S0_S0_S0_(
	.param .u32 _Z17forceTwoParticlesiPiPdS0_S0_S0_S0__param_0,
	.param .u64 .ptr .align 1 _Z17forceTwoParticlesiPiPdS0_S0_S0_S0__param_1,
	.param .u64 .ptr .align 1 _Z17forceTwoParticlesiPiPdS0_S0_S0_S0__param_2,
	.param .u64 .ptr .align 1 _Z17forceTwoParticlesiPiPdS0_S0_S0_S0__param_3,
	.param .u64 .ptr .align 1 _Z17forceTwoParticlesiPiPdS0_S0_S0_S0__param_4,
	.param .u64 .ptr .align 1 _Z17forceTwoParticlesiPiPdS0_S0_S0_S0__param_5,
	.param .u64 .ptr .align 1 _Z17forceTwoParticlesiPiPdS0_S0_S0_S0__param_6
)
{
	.reg .pred 	%p<67>;
	.reg .b32 	%r<89>;
	.reg .b64 	%rd<15>;
	.reg .b64 	%fd<112>;

	ld.param.u64 	%rd3, [_Z17forceTwoParticlesiPiPdS0_S0_S0_S0__param_2];
	ld.param.u64 	%rd4, [_Z17forceTwoParticlesiPiPdS0_S0_S0_S0__param_4];
	ld.param.u64 	%rd5, [_Z17forceTwoParticlesiPiPdS0_S0_S0_S0__param_5];
	ld.param.u64 	%rd6, [_Z17forceTwoParticlesiPiPdS0_S0_S0_S0__param_6];
	mov.u32 	%r1, %ctaid.x;
	mov.u32 	%r2, %ctaid.y;
	setp.eq.s32 	%p1, %r1, %r2;
	@%p1 bra 	$L__BB2_37;
	cvta.to.global.u64 	%rd7, %rd3;
	mul.lo.s32 	%r3, %r1, 3;
	mul.wide.u32 	%rd8, %r3, 8;
	add.s64 	%rd1, %rd7, %rd8;
	ld.global.f64 	%fd45, [%rd1];
	mul.lo.s32 	%r13, %r2, 3;
	mul.wide.u32 	%rd9, %r13, 8;
	add.s64 	%rd2, %rd7, %rd9;
	ld.global.f64 	%fd46, [%rd2];
	sub.f64 	%fd1, %fd45, %fd46;
	ld.global.f64 	%fd47, [%rd1+8];
	ld.global.f64 	%fd48, [%rd2+8];
	sub.f64 	%fd2, %fd47, %fd48;
	ld.global.f64 	%fd49, [%rd1+16];
	ld.global.f64 	%fd50, [%rd2+16];
	sub.f64 	%fd3, %fd49, %fd50;
	{
	.reg .b32 %temp; 
	mov.b64 	{%temp, %r4}, %fd1;
	}
	mov.f64 	%fd51, 0d4000000000000000;
	{
	.reg .b32 %temp; 
	mov.b64 	{%temp, %r14}, %fd51;
	}
	and.b32  	%r6, %r14, 2146435072;
	setp.eq.s32 	%p2, %r6, 1062207488;
	abs.f64 	%fd4, %fd1;
	{ // callseq 1, 0
	.param .b64 param0;
	st.param.f64 	[param0], %fd4;
	.param .b64 param1;
	st.param.f64 	[param1], 0d4000000000000000;
	.param .b64 retval0;
	call.uni (retval0), 
	__internal_accurate_pow, 
	(
	param0, 
	param1
	);
	ld.param.f64 	%fd52, [retval0];
	} // callseq 1
	setp.lt.s32 	%p3, %r4, 0;
	neg.f64 	%fd54, %fd52;
	selp.f64 	%fd55, %fd54, %fd52, %p2;
	selp.f64 	%fd103, %fd55, %fd52, %p3;
	setp.neu.f64 	%p4, %fd1, 0d0000000000000000;
	@%p4 bra 	$L__BB2_3;
	selp.b32 	%r15, %r4, 0, %p2;
	setp.lt.s32 	%p6, %r14, 0;
	or.b32  	%r16, %r15, 2146435072;
	selp.b32 	%r17, %r16, %r15, %p6;
	mov.b32 	%r18, 0;
	mov.b64 	%fd103, {%r18, %r17};
$L__BB2_3:
	add.f64 	%fd56, %fd1, 0d4000000000000000;
	{
	.reg .b32 %temp; 
	mov.b64 	{%temp, %r19}, %fd56;
	}
	and.b32  	%r20, %r19, 2146435072;
	setp.ne.s32 	%p7, %r20, 2146435072;
	@%p7 bra 	$L__BB2_8;
	setp.num.f64 	%p8, %fd1, %fd1;
	@%p8 bra 	$L__BB2_6;
	mov.f64 	%fd57, 0d4000000000000000;
	add.rn.f64 	%fd103, %fd1, %fd57;
	bra.uni 	$L__BB2_8;
$L__BB2_6:
	setp.neu.f64 	%p9, %fd4, 0d7FF0000000000000;
	@%p9 bra 	$L__BB2_8;
	setp.lt.s32 	%p10, %r4, 0;
	setp.eq.s32 	%p11, %r6, 1062207488;
	setp.lt.s32 	%p12, %r14, 0;
	selp.b32 	%r22, 0, 2146435072, %p12;
	and.b32  	%r23, %r14, 2147483647;
	setp.ne.s32 	%p13, %r23, 1071644672;
	or.b32  	%r24, %r22, -2147483648;
	selp.b32 	%r25, %r24, %r22, %p13;
	selp.b32 	%r26, %r25, %r22, %p11;
	selp.b32 	%r27, %r26, %r22, %p10;
	mov.b32 	%r28, 0;
	mov.b64 	%fd103, {%r28, %r27};
$L__BB2_8:
	setp.eq.s32 	%p14, %r6, 1062207488;
	{
	.reg .b32 %temp; 
	mov.b64 	{%temp, %r7}, %fd2;
	}
	abs.f64 	%fd11, %fd2;
	{ // callseq 2, 0
	.param .b64 param0;
	st.param.f64 	[param0], %fd11;
	.param .b64 param1;
	st.param.f64 	[param1], 0d4000000000000000;
	.param .b64 retval0;
	call.uni (retval0), 
	__internal_accurate_pow, 
	(
	param0, 
	param1
	);
	ld.param.f64 	%fd58, [retval0];
	} // callseq 2
	setp.lt.s32 	%p15, %r7, 0;
	neg.f64 	%fd60, %fd58;
	selp.f64 	%fd61, %fd60, %fd58, %p14;
	selp.f64 	%fd105, %fd61, %fd58, %p15;
	setp.neu.f64 	%p16, %fd2, 0d0000000000000000;
	@%p16 bra 	$L__BB2_10;
	selp.b32 	%r30, %r7, 0, %p14;
	setp.lt.s32 	%p18, %r14, 0;
	or.b32  	%r31, %r30, 2146435072;
	selp.b32 	%r32, %r31, %r30, %p18;
	mov.b32 	%r33, 0;
	mov.b64 	%fd105, {%r33, %r32};
$L__BB2_10:
	add.f64 	%fd62, %fd2, 0d4000000000000000;
	{
	.reg .b32 %temp; 
	mov.b64 	{%temp, %r34}, %fd62;
	}
	and.b32  	%r35, %r34, 2146435072;
	setp.ne.s32 	%p19, %r35, 2146435072;
	@%p19 bra 	$L__BB2_15;
	setp.num.f64 	%p20, %fd2, %fd2;
	@%p20 bra 	$L__BB2_13;
	mov.f64 	%fd63, 0d4000000000000000;
	add.rn.f64 	%fd105, %fd2, %fd63;
	bra.uni 	$L__BB2_15;
$L__BB2_13:
	setp.neu.f64 	%p21, %fd11, 0d7FF0000000000000;
	@%p21 bra 	$L__BB2_15;
	setp.lt.s32 	%p24, %r14, 0;
	selp.b32 	%r37, 0, 2146435072, %p24;
	and.b32  	%r38, %r14, 2147483647;
	setp.ne.s32 	%p25, %r38, 1071644672;
	or.b32  	%r39, %r37, -2147483648;
	selp.b32 	%r40, %r39, %r37, %p25;
	selp.b32 	%r41, %r40, %r37, %p14;
	selp.b32 	%r42, %r41, %r37, %p15;
	mov.b32 	%r43, 0;
	mov.b64 	%fd105, {%r43, %r42};
$L__BB2_15:
	setp.eq.s32 	%p26, %r6, 1062207488;
	setp.eq.f64 	%p27, %fd2, 0d3FF0000000000000;
	selp.f64 	%fd64, 0d3FF0000000000000, %fd105, %p27;
	setp.eq.f64 	%p28, %fd1, 0d3FF0000000000000;
	selp.f64 	%fd65, 0d3FF0000000000000, %fd103, %p28;
	add.f64 	%fd18, %fd65, %fd64;
	{
	.reg .b32 %temp; 
	mov.b64 	{%temp, %r8}, %fd3;
	}
	abs.f64 	%fd19, %fd3;
	{ // callseq 3, 0
	.param .b64 param0;
	st.param.f64 	[param0], %fd19;
	.param .b64 param1;
	st.param.f64 	[param1], 0d4000000000000000;
	.param .b64 retval0;
	call.uni (retval0), 
	__internal_accurate_pow, 
	(
	param0, 
	param1
	);
	ld.param.f64 	%fd66, [retval0];
	} // callseq 3
	setp.lt.s32 	%p29, %r8, 0;
	neg.f64 	%fd68, %fd66;
	selp.f64 	%fd69, %fd68, %fd66, %p26;
	selp.f64 	%fd107, %fd69, %fd66, %p29;
	setp.neu.f64 	%p30, %fd3, 0d0000000000000000;
	@%p30 bra 	$L__BB2_17;
	selp.b32 	%r45, %r8, 0, %p26;
	setp.lt.s32 	%p32, %r14, 0;
	or.b32  	%r46, %r45, 2146435072;
	selp.b32 	%r47, %r46, %r45, %p32;
	mov.b32 	%r48, 0;
	mov.b64 	%fd107, {%r48, %r47};
$L__BB2_17:
	add.f64 	%fd70, %fd3, 0d4000000000000000;
	{
	.reg .b32 %temp; 
	mov.b64 	{%temp, %r49}, %fd70;
	}
	and.b32  	%r50, %r49, 2146435072;
	setp.ne.s32 	%p33, %r50, 2146435072;
	@%p33 bra 	$L__BB2_22;
	setp.num.f64 	%p34, %fd3, %fd3;
	@%p34 bra 	$L__BB2_20;
	mov.f64 	%fd71, 0d4000000000000000;
	add.rn.f64 	%fd107, %fd3, %fd71;
	bra.uni 	$L__BB2_22;
$L__BB2_20:
	setp.neu.f64 	%p35, %fd19, 0d7FF0000000000000;
	@%p35 bra 	$L__BB2_22;
	setp.lt.s32 	%p36, %r8, 0;
	setp.eq.s32 	%p37, %r6, 1062207488;
	setp.lt.s32 	%p38, %r14, 0;
	selp.b32 	%r52, 0, 2146435072, %p38;
	and.b32  	%r53, %r14, 2147483647;
	setp.ne.s32 	%p39, %r53, 1071644672;
	or.b32  	%r54, %r52, -2147483648;
	selp.b32 	%r55, %r54, %r52, %p39;
	selp.b32 	%r56, %r55, %r52, %p37;
	selp.b32 	%r57, %r56, %r52, %p36;
	mov.b32 	%r58, 0;
	mov.b64 	%fd107, {%r58, %r57};
$L__BB2_22:
	setp.eq.s32 	%p40, %r6, 1062207488;
	setp.eq.f64 	%p41, %fd3, 0d3FF0000000000000;
	selp.f64 	%fd72, 0d3FF0000000000000, %fd107, %p41;
	add.f64 	%fd26, %fd18, %fd72;
	sqrt.rn.f64 	%fd27, %fd26;
	cvta.to.global.u64 	%rd10, %rd5;
	ld.global.f64 	%fd28, [%rd10];
	{
	.reg .b32 %temp; 
	mov.b64 	{%temp, %r9}, %fd27;
	}
	abs.f64 	%fd29, %fd27;
	{ // callseq 4, 0
	.param .b64 param0;
	st.param.f64 	[param0], %fd29;
	.param .b64 param1;
	st.param.f64 	[param1], 0d4000000000000000;
	.param .b64 retval0;
	call.uni (retval0), 
	__internal_accurate_pow, 
	(
	param0, 
	param1
	);
	ld.param.f64 	%fd73, [retval0];
	} // callseq 4
	setp.lt.s32 	%p42, %r9, 0;
	neg.f64 	%fd75, %fd73;
	selp.f64 	%fd76, %fd75, %fd73, %p40;
	selp.f64 	%fd109, %fd76, %fd73, %p42;
	setp.neu.f64 	%p43, %fd26, 0d0000000000000000;
	@%p43 bra 	$L__BB2_24;
	selp.b32 	%r60, %r9, 0, %p40;
	setp.lt.s32 	%p45, %r14, 0;
	or.b32  	%r61, %r60, 2146435072;
	selp.b32 	%r62, %r61, %r60, %p45;
	mov.b32 	%r63, 0;
	mov.b64 	%fd109, {%r63, %r62};
$L__BB2_24:
	add.f64 	%fd77, %fd27, 0d4000000000000000;
	{
	.reg .b32 %temp; 
	mov.b64 	{%temp, %r64}, %fd77;
	}
	and.b32  	%r65, %r64, 2146435072;
	setp.ne.s32 	%p46, %r65, 2146435072;
	@%p46 bra 	$L__BB2_29;
	setp.ge.f64 	%p47, %fd26, 0d0000000000000000;
	@%p47 bra 	$L__BB2_27;
	mov.f64 	%fd78, 0d4000000000000000;
	add.rn.f64 	%fd109, %fd27, %fd78;
	bra.uni 	$L__BB2_29;
$L__BB2_27:
	setp.neu.f64 	%p48, %fd29, 0d7FF0000000000000;
	@%p48 bra 	$L__BB2_29;
	setp.lt.s32 	%p49, %r9, 0;
	setp.eq.s32 	%p50, %r6, 1062207488;
	setp.lt.s32 	%p51, %r14, 0;
	selp.b32 	%r67, 0, 2146435072, %p51;
	and.b32  	%r68, %r14, 2147483647;
	setp.ne.s32 	%p52, %r68, 1071644672;
	or.b32  	%r69, %r67, -2147483648;
	selp.b32 	%r70, %r69, %r67, %p52;
	selp.b32 	%r71, %r70, %r67, %p50;
	selp.b32 	%r72, %r71, %r67, %p49;
	mov.b32 	%r73, 0;
	mov.b64 	%fd109, {%r73, %r72};
$L__BB2_29:
	setp.eq.f64 	%p53, %fd27, 0d3FF0000000000000;
	selp.f64 	%fd79, 0d3FF0000000000000, %fd109, %p53;
	div.rn.f64 	%fd36, %fd28, %fd79;
	cvta.to.global.u64 	%rd11, %rd6;
	ld.global.f64 	%fd80, [%rd11];
	div.rn.f64 	%fd37, %fd80, %fd27;
	{
	.reg .b32 %temp; 
	mov.b64 	{%temp, %r10}, %fd37;
	}
	mov.f64 	%fd81, 0d4018000000000000;
	{
	.reg .b32 %temp; 
	mov.b64 	{%temp, %r74}, %fd81;
	}
	and.b32  	%r12, %r74, 2146435072;
	setp.eq.s32 	%p54, %r12, 1073741824;
	abs.f64 	%fd38, %fd37;
	{ // callseq 5, 0
	.param .b64 param0;
	st.param.f64 	[param0], %fd38;
	.param .b64 param1;
	st.param.f64 	[param1], 0d4018000000000000;
	.param .b64 retval0;
	call.uni (retval0), 
	__internal_accurate_pow, 
	(
	param0, 
	param1
	);
	ld.param.f64 	%fd82, [retval0];
	} // callseq 5
	setp.lt.s32 	%p55, %r10, 0;
	neg.f64 	%fd84, %fd82;
	selp.f64 	%fd85, %fd84, %fd82, %p54;
	selp.f64 	%fd111, %fd85, %fd82, %p55;
	setp.neu.f64 	%p56, %fd37, 0d0000000000000000;
	@%p56 bra 	$L__BB2_31;
	setp.eq.s32 	%p57, %r12, 1073741824;
	selp.b32 	%r75, %r10, 0, %p57;
	setp.lt.s32 	%p58, %r74, 0;
	or.b32  	%r76, %r75, 2146435072;
	selp.b32 	%r77, %r76, %r75, %p58;
	mov.b32 	%r78, 0;
	mov.b64 	%fd111, {%r78, %r77};
$L__BB2_31:
	add.f64 	%fd86, %fd37, 0d4018000000000000;
	{
	.reg .b32 %temp; 
	mov.b64 	{%temp, %r79}, %fd86;
	}
	and.b32  	%r80, %r79, 2146435072;
	setp.ne.s32 	%p59, %r80, 2146435072;
	@%p59 bra 	$L__BB2_36;
	setp.num.f64 	%p60, %fd37, %fd37;
	@%p60 bra 	$L__BB2_34;
	mov.f64 	%fd87, 0d4018000000000000;
	add.rn.f64 	%fd111, %fd37, %fd87;
	bra.uni 	$L__BB2_36;
$L__BB2_34:
	setp.neu.f64 	%p61, %fd38, 0d7FF0000000000000;
	@%p61 bra 	$L__BB2_36;
	setp.lt.s32 	%p62, %r10, 0;
	setp.eq.s32 	%p63, %r12, 1073741824;
	setp.lt.s32 	%p64, %r74, 0;
	selp.b32 	%r82, 0, 2146435072, %p64;
	and.b32  	%r83, %r74, 2147483647;
	setp.ne.s32 	%p65, %r83, 1071644672;
	or.b32  	%r84, %r82, -2147483648;
	selp.b32 	%r85, %r84, %r82, %p65;
	selp.b32 	%r86, %r85, %r82, %p63;
	selp.b32 	%r87, %r86, %r82, %p62;
	mov.b32 	%r88, 0;
	mov.b64 	%fd111, {%r88, %r87};
$L__BB2_36:
	setp.eq.f64 	%p66, %fd37, 0d3FF0000000000000;
	selp.f64 	%fd88, 0d3FF0000000000000, %fd111, %p66;
	mul.f64 	%fd89, %fd36, 0d4038000000000000;
	mul.f64 	%fd90, %fd89, %fd88;
	fma.rn.f64 	%fd91, %fd88, 0d4000000000000000, 0dBFF0000000000000;
	mul.f64 	%fd92, %fd90, %fd91;
	mul.f64 	%fd93, %fd1, %fd92;
	cvta.to.global.u64 	%rd12, %rd4;
	add.s64 	%rd14, %rd12, %rd8;
	st.global.f64 	[%rd14], %fd93;
	ld.global.f64 	%fd94, [%rd1+8];
	ld.global.f64 	%fd95, [%rd2+8];
	sub.f64 	%fd96, %fd94, %fd95;
	mul.f64 	%fd97, %fd92, %fd96;
	st.global.f64 	[%rd14+8], %fd97;
	ld.global.f64 	%fd98, [%rd1+16];
	ld.global.f64 	%fd99, [%rd2+16];
	sub.f64 	%fd100, %fd98, %fd99;
	mul.f64 	%fd101, %fd92, %fd100;
	st.global.f64 	[%rd14+16], %fd101;
$L__BB2_37:
	ret;

}
.func  (.param .b64 func_retval0) __internal_accurate_pow(
	.param .b64 __internal_accurate_pow_param_0,
	.param .b64 __internal_accurate_pow_param_1
)
{
	.reg .pred 	%p<8>;
	.reg .b32 	%r<49>;
	.reg .b32 	%f<3>;
	.reg .b64 	%fd<109>;

	ld.param.f64 	%fd10, [__internal_accurate_pow_param_0];
	ld.param.f64 	%fd11, [__internal_accurate_pow_param_1];
	{
	.reg .b32 %temp; 
	mov.b64 	{%temp, %r46}, %fd10;
	}
	{
	.reg .b32 %temp; 
	mov.b64 	{%r45, %temp}, %fd10;
	}
	shr.u32 	%r47, %r46, 20;
	setp.gt.u32 	%p1, %r46, 1048575;
	@%p1 bra 	$L__BB3_2;
	mul.f64 	%fd12, %fd10, 0d4350000000000000;
	{
	.reg .b32 %temp; 
	mov.b64 	{%temp, %r46}, %fd12;
	}
	{
	.reg .b32 %temp; 
	mov.b64 	{%r45, %temp}, %fd12;
	}
	shr.u32 	%r16, %r46, 20;
	add.s32 	%r47, %r16, -54;
$L__BB3_2:
	add.s32 	%r48, %r47, -1023;
	and.b32  	%r17, %r46, -2146435073;
	or.b32  	%r18, %r17, 1072693248;
	mov.b64 	%fd107, {%r45, %r18};
	setp.lt.u32 	%p2, %r18, 1073127583;
	@%p2 bra 	$L__BB3_4;
	{
	.reg .b32 %temp; 
	mov.b64 	{%r19, %temp}, %fd107;
	}
	{
	.reg .b32 %temp; 
	mov.b64 	{%temp, %r20}, %fd107;
	}
	add.s32 	%r21, %r20, -1048576;
	mov.b64 	%fd107, {%r19, %r21};
	add.s32 	%r48, %r47, -1022;
$L__BB3_4:
	add.f64 	%fd13, %fd107, 0dBFF0000000000000;
	add.f64 	%fd14, %fd107, 0d3FF0000000000000;
	rcp.approx.ftz.f64 	%fd15, %fd14;
	neg.f64 	%fd16, %fd14;
	fma.rn.f64 	%fd17, %fd16, %fd15, 0d3FF0000000000000;
	fma.rn.f64 	%fd18, %fd17, %fd17, %fd17;
	fma.rn.f64 	%fd19, %fd18, %fd15, %fd15;
	mul.f64 	%fd20, %fd13, %fd19;
	fma.rn.f64 	%fd21, %fd13, %fd19, %fd20;
	mul.f64 	%fd22, %fd21, %fd21;
	fma.rn.f64 	%fd23, %fd22, 0d3EB0F5FF7D2CAFE2, 0d3ED0F5D241AD3B5A;
	fma.rn.f64 	%fd24, %fd23, %fd22, 0d3EF3B20A75488A3F;
	fma.rn.f64 	%fd25, %fd24, %fd22, 0d3F1745CDE4FAECD5;
	fma.rn.f64 	%fd26, %fd25, %fd22, 0d3F3C71C7258A578B;
	fma.rn.f64 	%fd27, %fd26, %fd22, 0d3F6249249242B910;
	fma.rn.f64 	%fd28, %fd27, %fd22, 0d3F89999999999DFB;
	sub.f64 	%fd29, %fd13, %fd21;
	add.f64 	%fd30, %fd29, %fd29;
	neg.f64 	%fd31, %fd21;
	fma.rn.f64 	%fd32, %fd31, %fd13, %fd30;
	mul.f64 	%fd33, %fd19, %fd32;
	fma.rn.f64 	%fd34, %fd22, %fd28, 0d3FB5555555555555;
	mov.f64 	%fd35, 0d3FB5555555555555;
	sub.f64 	%fd36, %fd35, %fd34;
	fma.rn.f64 	%fd37, %fd22, %fd28, %fd36;
	add.f64 	%fd38, %fd37, 0dBC46A4CB00B9E7B0;
	add.f64 	%fd39, %fd34, %fd38;
	sub.f64 	%fd40, %fd34, %fd39;
	add.f64 	%fd41, %fd38, %fd40;
	mul.rn.f64 	%fd42, %fd21, %fd21;
	neg.f64 	%fd43, %fd42;
	fma.rn.f64 	%fd44, %fd21, %fd21, %fd43;
	{
	.reg .b32 %temp; 
	mov.b64 	{%r22, %temp}, %fd33;
	}
	{
	.reg .b32 %temp; 
	mov.b64 	{%temp, %r23}, %fd33;
	}
	add.s32 	%r24, %r23, 1048576;
	mov.b64 	%fd45, {%r22, %r24};
	fma.rn.f64 	%fd46, %fd21, %fd45, %fd44;
	mul.rn.f64 	%fd47, %fd42, %fd21;
	neg.f64 	%fd48, %fd47;
	fma.rn.f64 	%fd49, %fd42, %fd21, %fd48;
	fma.rn.f64 	%fd50, %fd42, %fd33, %fd49;
	fma.rn.f64 	%fd51, %fd46, %fd21, %fd50;
	mul.rn.f64 	%fd52, %fd39, %fd47;
	neg.f64 	%fd53, %fd52;
	fma.rn.f64 	%fd54, %fd39, %fd47, %fd53;
	fma.rn.f64 	%fd55, %fd39, %fd51, %fd54;
	fma.rn.f64 	%fd56, %fd41, %fd47, %fd55;
	add.f64 	%fd57, %fd52, %fd56;
	sub.f64 	%fd58, %fd52, %fd57;
	add.f64 	%fd59, %fd56, %fd58;
	add.f64 	%fd60, %fd21, %fd57;
	sub.f64 	%fd61, %fd21, %fd60;
	add.f64 	%fd62, %fd57, %fd61;
	add.f64 	%fd63, %fd59, %fd62;
	add.f64 	%fd64, %fd33, %fd63;
	add.f64 	%fd65, %fd60, %fd64;
	sub.f64 	%fd66, %fd60, %fd65;
	add.f64 	%fd67, %fd64, %fd66;
	xor.b32  	%r25, %r48, -2147483648;
	mov.b32 	%r26, 1127219200;
	mov.b64 	%fd68, {%r25, %r26};
	mov.b32 	%r27, -2147483648;
	mov.b64 	%fd69, {%r27, %r26};
	sub.f64 	%fd70, %fd68, %fd69;
	fma.rn.f64 	%fd71, %fd70, 0d3FE62E42FEFA39EF, %fd65;
	fma.rn.f64 	%fd72, %fd70, 0dBFE62E42FEFA39EF, %fd71;
	sub.f64 	%fd73, %fd72, %fd65;
	sub.f64 	%fd74, %fd67, %fd73;
	fma.rn.f64 	%fd75, %fd70, 0d3C7ABC9E3B39803F, %fd74;
	add.f64 	%fd76, %fd71, %fd75;
	sub.f64 	%fd77, %fd71, %fd76;
	add.f64 	%fd78, %fd75, %fd77;
	{
	.reg .b32 %temp; 
	mov.b64 	{%temp, %r28}, %fd11;
	}
	{
	.reg .b32 %temp; 
	mov.b64 	{%r29, %temp}, %fd11;
	}
	shl.b32 	%r30, %r28, 1;
	setp.gt.u32 	%p3, %r30, -33554433;
	and.b32  	%r31, %r28, -15728641;
	selp.b32 	%r32, %r31, %r28, %p3;
	mov.b64 	%fd79, {%r29, %r32};
	mul.rn.f64 	%fd80, %fd76, %fd79;
	neg.f64 	%fd81, %fd80;
	fma.rn.f64 	%fd82, %fd76, %fd79, %fd81;
	fma.rn.f64 	%fd83, %fd78, %fd79, %fd82;
	add.f64 	%fd4, %fd80, %fd83;
	sub.f64 	%fd84, %fd80, %fd4;
	add.f64 	%fd5, %fd83, %fd84;
	fma.rn.f64 	%fd85, %fd4, 0d3FF71547652B82FE, 0d4338000000000000;
	{
	.reg .b32 %temp; 
	mov.b64 	{%r13, %temp}, %fd85;
	}
	mov.f64 	%fd86, 0dC338000000000000;
	add.rn.f64 	%fd87, %fd85, %fd86;
	fma.rn.f64 	%fd88, %fd87, 0dBFE62E42FEFA39EF, %fd4;
	fma.rn.f64 	%fd89, %fd87, 0dBC7ABC9E3B39803F, %fd88;
	fma.rn.f64 	%fd90, %fd89, 0d3E5ADE1569CE2BDF, 0d3E928AF3FCA213EA;
	fma.rn.f64 	%fd91, %fd90, %fd89, 0d3EC71DEE62401315;
	fma.rn.f64 	%fd92, %fd91, %fd89, 0d3EFA01997C89EB71;
	fma.rn.f64 	%fd93, %fd92, %fd89, 0d3F2A01A014761F65;
	fma.rn.f64 	%fd94, %fd93, %fd89, 0d3F56C16C1852B7AF;
	fma.rn.f64 	%fd95, %fd94, %fd89, 0d3F81111111122322;
	fma.rn.f64 	%fd96, %fd95, %fd89, 0d3FA55555555502A1;
	fma.rn.f64 	%fd97, %fd96, %fd89, 0d3FC5555555555511;
	fma.rn.f64 	%fd98, %fd97, %fd89, 0d3FE000000000000B;
	fma.rn.f64 	%fd99, %fd98, %fd89, 0d3FF0000000000000;
	fma.rn.f64 	%fd100, %fd99, %fd89, 0d3FF0000000000000;
	{
	.reg .b32 %temp; 
	mov.b64 	{%r14, %temp}, %fd100;
	}
	{
	.reg .b32 %temp; 
	mov.b64 	{%temp, %r15}, %fd100;
	}
	shl.b32 	%r33, %r13, 20;
	add.s32 	%r34, %r33, %r15;
	mov.b64 	%fd108, {%r14, %r34};
	{
	.reg .b32 %temp; 
	mov.b64 	{%temp, %r35}, %fd4;
	}
	mov.b32 	%f2, %r35;
	abs.f32 	%f1, %f2;
	setp.lt.f32 	%p4, %f1, 0f4086232B;
	@%p4 bra 	$L__BB3_7;
	setp.lt.f64 	%p5, %fd4, 0d0000000000000000;
	add.f64 	%fd101, %fd4, 0d7FF0000000000000;
	selp.f64 	%fd108, 0d0000000000000000, %fd101, %p5;
	setp.geu.f32 	%p6, %f1, 0f40874800;
	@%p6 bra 	$L__BB3_7;
	shr.u32 	%r36, %r13, 31;
	add.s32 	%r37, %r13, %r36;
	shr.s32 	%r38, %r37, 1;
	shl.b32 	%r39, %r38, 20;
	add.s32 	%r40, %r15, %r39;
	mov.b64 	%fd102, {%r14, %r40};
	sub.s32 	%r41, %r13, %r38;
	shl.b32 	%r42, %r41, 20;
	add.s32 	%r43, %r42, 1072693248;
	mov.b32 	%r44, 0;
	mov.b64 	%fd103, {%r44, %r43};
	mul.f64 	%fd108, %fd103, %fd102;
$L__BB3_7:
	abs.f64 	%fd104, %fd108;
	setp.eq.f64 	%p7, %fd104, 0d7FF0000000000000;
	fma.rn.f64 	%fd105, %fd108, %fd5, %fd108;
	selp.f64 	%fd106, %fd108, %fd105, %p7;
	st.param.f64 	[func_retval0], %fd106;
	ret;

}


// ===== COMPILED SASS (sm_100) =====

	.target	sm_100

	.elftype	@"ET_EXEC"


//--------------------- .note.nv.tkinfo           --------------------------
	.section	.note.nv.tkinfo,"",@"SHT_NOTE"
	.sectionflags	@"SHF_NOTE_NV_TKINFO"
	.tkinfo
        /*0018*/ 	.word	0x00000002
        /*0030*/ 	.string	""
        /*0030*/ 	.string	"ptxas"
        /*0030*/ 	.string	"Cuda compilation tools, release 13.0, V13.0.88"
        /*0030*/ 	.string	"Build cuda_13.0.r13.0/compiler.36424714_0"
        /*0030*/ 	.string	"-arch sm_100 -m 64 "



//--------------------- .note.nv.cuinfo           --------------------------
	.section	.note.nv.cuinfo,"",@"SHT_NOTE"
	.sectionflags	@"SHF_NOTE_NV_CUINFO"
        /*0018*/ 	.short	0x0002
        /*001a*/ 	.short	0x0064
        /*001c*/ 	.short	0x0082
	.zero		2


//--------------------- .nv.info                  --------------------------
	.section	.nv.info,"",@"SHT_CUDA_INFO"
	.align	4


	//----- nvinfo : EIATTR_REGCOUNT
	.align		4
        /*0000*/ 	.byte	0x04, 0x2f
        /*0002*/ 	.short	(.L_1 - .L_0)
	.align		4
.L_0:
        /*0004*/ 	.word	index@(_Z9updateVelPddS_S_PiS_)
        /*0008*/ 	.word	0x0000001e


	//----- nvinfo : EIATTR_FRAME_SIZE
	.align		4
.L_1:
        /*000c*/ 	.byte	0x04, 0x11
        /*000e*/ 	.short	(.L_3 - .L_2)
	.align		4
.L_2:
        /*0010*/ 	.word	index@($__internal_3_$__cuda_sm20_div_rn_f64_full)
        /*0014*/ 	.word	0x00000000


	//----- nvinfo : EIATTR_FRAME_SIZE
	.align		4
.L_3:
        /*0018*/ 	.byte	0x04, 0x11
        /*001a*/ 	.short	(.L_5 - .L_4)
	.align		4
.L_4:
        /*001c*/ 	.word	index@(_Z9updateVelPddS_S_PiS_)
        /*0020*/ 	.word	0x00000000


	//----- nvinfo : EIATTR_REGCOUNT
	.align		4
.L_5:
        /*0024*/ 	.byte	0x04, 0x2f
        /*0026*/ 	.short	(.L_7 - .L_6)
	.align		4
.L_6:
        /*0028*/ 	.word	index@(_Z9updatePosPddS_S_Pi)
        /*002c*/ 	.word	0x0000001e


	//----- nvinfo : EIATTR_FRAME_SIZE
	.align		4
.L_7:
        /*0030*/ 	.byte	0x04, 0x11
        /*0032*/ 	.short	(.L_9 - .L_8)
	.align		4
.L_8:
        /*0034*/ 	.word	index@($_Z9updatePosPddS_S_Pi$__internal_accurate_pow)
        /*0038*/ 	.word	0x00000000


	//----- nvinfo : EIATTR_FRAME_SIZE
	.align		4
.L_9:
        /*003c*/ 	.byte	0x04, 0x11
        /*003e*/ 	.short	(.L_11 - .L_10)
	.align		4
.L_10:
        /*0040*/ 	.word	index@($__internal_2_$__cuda_sm20_div_rn_f64_full)
        /*0044*/ 	.word	0x00000000


	//----- nvinfo : EIATTR_FRAME_SIZE
	.align		4
.L_11:
        /*0048*/ 	.byte	0x04, 0x11
        /*004a*/ 	.short	(.L_13 - .L_12)
	.align		4
.L_12:
        /*004c*/ 	.word	index@(_Z9updatePosPddS_S_Pi)
        /*0050*/ 	.word	0x00000000


	//----- nvinfo : EIATTR_REGCOUNT
	.align		4
.L_13:
        /*0054*/ 	.byte	0x04, 0x2f
        /*0056*/ 	.short	(.L_15 - .L_14)
	.align		4
.L_14:
        /*0058*/ 	.word	index@(_Z17forceTwoParticlesiPiPdS0_S0_S0_S0_)
        /*005c*/ 	.word	0x0000001e


	//----- nvinfo : EIATTR_FRAME_SIZE
	.align		4
.L_15:
        /*0060*/ 	.byte	0x04, 0x11
        /*0062*/ 	.short	(.L_17 - .L_16)
	.align		4
.L_16:
        /*0064*/ 	.word	index@($_Z17forceTwoParticlesiPiPdS0_S0_S0_S0_$__internal_accurate_pow)
        /*0068*/ 	.word	0x00000000


	//----- nvinfo : EIATTR_FRAME_SIZE
	.align		4
.L_17:
        /*006c*/ 	.byte	0x04, 0x11
        /*006e*/ 	.short	(.L_19 - .L_18)
	.align		4
.L_18:
        /*0070*/ 	.word	index@($__internal_1_$__cuda_sm20_dsqrt_rn_f64_mediumpath_v1)
        /*0074*/ 	.word	0x00000000


	//----- nvinfo : EIATTR_FRAME_SIZE
	.align		4
.L_19:
        /*0078*/ 	.byte	0x04, 0x11
        /*007a*/ 	.short	(.L_21 - .L_20)
	.align		4
.L_20:
        /*007c*/ 	.word	index@($__internal_0_$__cuda_sm20_div_rn_f64_full)
        /*0080*/ 	.word	0x00000000


	//----- nvinfo : EIATTR_FRAME_SIZE
	.align		4
.L_21:
        /*0084*/ 	.byte	0x04, 0x11
        /*0086*/ 	.short	(.L_23 - .L_22)
	.align		4
.L_22:
        /*0088*/ 	.word	index@(_Z17forceTwoParticlesiPiPdS0_S0_S0_S0_)
        /*008c*/ 	.word	0x00000000


	//----- nvinfo : EIATTR_MIN_STACK_SIZE
	.align		4
.L_23:
        /*0090*/ 	.byte	0x04, 0x12
        /*0092*/ 	.short	(.L_25 - .L_24)
	.align		4
.L_24:
        /*0094*/ 	.word	index@(_Z17forceTwoParticlesiPiPdS0_S0_S0_S0_)
        /*0098*/ 	.word	0x00000000


	//----- nvinfo : EIATTR_MIN_STACK_SIZE
	.align		4
.L_25:
        /*009c*/ 	.byte	0x04, 0x12
        /*009e*/ 	.short	(.L_27 - .L_26)
	.align		4
.L_26:
        /*00a0*/ 	.word	index@(_Z9updatePosPddS_S_Pi)
        /*00a4*/ 	.word	0x00000000


	//----- nvinfo : EIATTR_MIN_STACK_SIZE
	.align		4
.L_27:
        /*00a8*/ 	.byte	0x04, 0x12
        /*00aa*/ 	.short	(.L_29 - .L_28)
	.align		4
.L_28:
        /*00ac*/ 	.word	index@(_Z9updateVelPddS_S_PiS_)
        /*00b0*/ 	.word	0x00000000
.L_29:


//--------------------- .nv.compat                --------------------------
	.section	.nv.compat,"",@"SHT_CUDA_COMPAT_INFO"
	.align	4
        /*0000*/ 	.byte	0x02, 0x09, 0x00, 0x00, 0x02, 0x02, 0x01, 0x00, 0x02, 0x05, 0x05, 0x00, 0x03, 0x07, 0x01, 0x01
        /*0010*/ 	.byte	0x02, 0x03, 0x00, 0x00, 0x02, 0x06, 0x01, 0x00, 0x04, 0x0b, 0x08, 0x00, 0x01, 0x00, 0x00, 0x00
        /*0020*/ 	.byte	0x00, 0x00, 0x00, 0x00


//--------------------- .nv.info._Z17forceTwoParticlesiPiPdS0_S0_S0_S0_ --------------------------
	.section	.nv.info._Z17forceTwoParticlesiPiPdS0_S0_S0_S0_,"",@"SHT_CUDA_INFO"
	.sectionflags	@""
	.align	4


	//----- nvinfo : EIATTR_CUDA_API_VERSION
	.align		4
        /*0000*/ 	.byte	0x04, 0x37
        /*0002*/ 	.short	(.L_31 - .L_30)
.L_30:
        /*0004*/ 	.word	0x00000082


	//----- nvinfo : EIATTR_KPARAM_INFO
	.align		4
.L_31:
        /*0008*/ 	.byte	0x04, 0x17
        /*000a*/ 	.short	(.L_33 - .L_32)
.L_32:
        /*000c*/ 	.word	0x00000000
        /*0010*/ 	.short	0x0006
        /*0012*/ 	.short	0x0030
        /*0014*/ 	.byte	0x00, 0xf5, 0x21, 0x00


	//----- nvinfo : EIATTR_KPARAM_INFO
	.align		4
.L_33:
        /*0018*/ 	.byte	0x04, 0x17
        /*001a*/ 	.short	(.L_35 - .L_34)
.L_34:
        /*001c*/ 	.word	0x00000000
        /*0020*/ 	.short	0x0005
        /*0022*/ 	.short	0x0028
        /*0024*/ 	.byte	0x00, 0xf5, 0x21, 0x00


	//----- nvinfo : EIATTR_KPARAM_INFO
	.align		4
.L_35:
        /*0028*/ 	.byte	0x04, 0x17
        /*002a*/ 	.short	(.L_37 - .L_36)
.L_36:
        /*002c*/ 	.word	0x00000000
        /*0030*/ 	.short	0x0004
        /*0032*/ 	.short	0x0020
        /*0034*/ 	.byte	0x00, 0xf5, 0x21, 0x00


	//----- nvinfo : EIATTR_KPARAM_INFO
	.align		4
.L_37:
        /*0038*/ 	.byte	0x04, 0x17
        /*003a*/ 	.short	(.L_39 - .L_38)
.L_38:
        /*003c*/ 	.word	0x00000000
        /*0040*/ 	.short	0x0003
        /*0042*/ 	.short	0x0018
        /*0044*/ 	.byte	0x00, 0xf5, 0x21, 0x00


	//----- nvinfo : EIATTR_KPARAM_INFO
	.align		4
.L_39:
        /*0048*/ 	.byte	0x04, 0x17
        /*004a*/ 	.short	(.L_41 - .L_40)
.L_40:
        /*004c*/ 	.word	0x00000000
        /*0050*/ 	.short	0x0002
        /*0052*/ 	.short	0x0010
        /*0054*/ 	.byte	0x00, 0xf5, 0x21, 0x00


	//----- nvinfo : EIATTR_KPARAM_INFO
	.align		4
.L_41:
        /*0058*/ 	.byte	0x04, 0x17
        /*005a*/ 	.short	(.L_43 - .L_42)
.L_42:
        /*005c*/ 	.word	0x00000000
        /*0060*/ 	.short	0x0001
        /*0062*/ 	.short	0x0008
        /*0064*/ 	.byte	0x00, 0xf5, 0x21, 0x00


	//----- nvinfo : EIATTR_KPARAM_INFO
	.align		4
.L_43:
        /*0068*/ 	.byte	0x04, 0x17
        /*006a*/ 	.short	(.L_45 - .L_44)
.L_44:
        /*006c*/ 	.word	0x00000000
        /*0070*/ 	.short	0x0000
        /*0072*/ 	.short	0x0000
        /*0074*/ 	.byte	0x00, 0xf0, 0x11, 0x00


	//----- nvinfo : EIATTR_SPARSE_MMA_MASK
	.align		4
.L_45:
        /*0078*/ 	.byte	0x03, 0x50
        /*007a*/ 	.short	0x0000


	//----- nvinfo : EIATTR_MAXREG_COUNT
	.align		4
        /*007c*/ 	.byte	0x03, 0x1b
        /*007e*/ 	.short	0x00ff


	//----- nvinfo : EIATTR_MERCURY_ISA_VERSION
	.align		4
        /*0080*/ 	.byte	0x03, 0x5f
        /*0082*/ 	.short	0x0101


	//----- nvinfo : EIATTR_VRC_CTA_INIT_COUNT
	.align		4
        /*0084*/ 	.byte	0x02, 0x4a
	.zero		1
	.zero		1


	//----- nvinfo : EIATTR_EXIT_INSTR_OFFSETS
	.align		4
        /*0088*/ 	.byte	0x04, 0x1c
        /*008a*/ 	.short	(.L_47 - .L_46)


	//   ....[0]....
.L_46:
        /*008c*/ 	.word	0x00000050


	//   ....[1]....
        /*0090*/ 	.word	0x00000ec0


	//----- nvinfo : EIATTR_CRS_STACK_SIZE
	.align		4
.L_47:
        /*0094*/ 	.byte	0x04, 0x1e
        /*0096*/ 	.short	(.L_49 - .L_48)
.L_48:
        /*0098*/ 	.word	0x00000000


	//----- nvinfo : EIATTR_CBANK_PARAM_SIZE
	.align		4
.L_49:
        /*009c*/ 	.byte	0x03, 0x19
        /*009e*/ 	.short	0x0038


	//----- nvinfo : EIATTR_PARAM_CBANK
	.align		4
        /*00a0*/ 	.byte	0x04, 0x0a
        /*00a2*/ 	.short	(.L_51 - .L_50)
	.align		4
.L_50:
        /*00a4*/ 	.word	index@(.nv.constant0._Z17forceTwoParticlesiPiPdS0_S0_S0_S0_)
        /*00a8*/ 	.short	0x0380
        /*00aa*/ 	.short	0x0038


	//----- nvinfo : EIATTR_SW_WAR
	.align		4
.L_51:
        /*00ac*/ 	.byte	0x04, 0x36
        /*00ae*/ 	.short	(.L_53 - .L_52)
.L_52:
        /*00b0*/ 	.word	0x00000008
.L_53:


//--------------------- .nv.info._Z9updatePosPddS_S_Pi --------------------------
	.section	.nv.info._Z9updatePosPddS_S_Pi,"",@"SHT_CUDA_INFO"
	.sectionflags	@""
	.align	4


	//----- nvinfo : EIATTR_CUDA_API_VERSION
	.align		4
        /*0000*/ 	.byte	0x04, 0x37
        /*0002*/ 	.short	(.L_55 - .L_54)
.L_54:
        /*0004*/ 	.word	0x00000082


	//----- nvinfo : EIATTR_KPARAM_INFO
	.align		4
.L_55:
        /*0008*/ 	.byte	0x04, 0x17
        /*000a*/ 	.short	(.L_57 - .L_56)
.L_56:
        /*000c*/ 	.word	0x00000000
        /*0010*/ 	.short	0x0004
        /*0012*/ 	.short	0x0020
        /*0014*/ 	.byte	0x00, 0xf5, 0x21, 0x00


	//----- nvinfo : EIATTR_KPARAM_INFO
	.align		4
.L_57:
        /*0018*/ 	.byte	0x04, 0x17
        /*001a*/ 	.short	(.L_59 - .L_58)
.L_58:
        /*001c*/ 	.word	0x00000000
        /*0020*/ 	.short	0x0003
        /*0022*/ 	.short	0x0018
        /*0024*/ 	.byte	0x00, 0xf5, 0x21, 0x00


	//----- nvinfo : EIATTR_KPARAM_INFO
	.align		4
.L_59:
        /*0028*/ 	.byte	0x04, 0x17
        /*002a*/ 	.short	(.L_61 - .L_60)
.L_60:
        /*002c*/ 	.word	0x00000000
        /*0030*/ 	.short	0x0002
        /*0032*/ 	.short	0x0010
        /*0034*/ 	.byte	0x00, 0xf5, 0x21, 0x00


	//----- nvinfo : EIATTR_KPARAM_INFO
	.align		4
.L_61:
        /*0038*/ 	.byte	0x04, 0x17
        /*003a*/ 	.short	(.L_63 - .L_62)
.L_62:
        /*003c*/ 	.word	0x00000000
        /*0040*/ 	.short	0x0001
        /*0042*/ 	.short	0x0008
        /*0044*/ 	.byte	0x00, 0xf0, 0x21, 0x00


	//----- nvinfo : EIATTR_KPARAM_INFO
	.align		4
.L_63:
        /*0048*/ 	.byte	0x04, 0x17
        /*004a*/ 	.short	(.L_65 - .L_64)
.L_64:
        /*004c*/ 	.word	0x00000000
        /*0050*/ 	.short	0x0000
        /*0052*/ 	.short	0x0000
        /*0054*/ 	.byte	0x00, 0xf5, 0x21, 0x00


	//----- nvinfo : EIATTR_SPARSE_MMA_MASK
	.align		4
.L_65:
        /*0058*/ 	.byte	0x03, 0x50
        /*005a*/ 	.short	0x0000


	//----- nvinfo : EIATTR_MAXREG_COUNT
	.align		4
        /*005c*/ 	.byte	0x03, 0x1b
        /*005e*/ 	.short	0x00ff


	//----- nvinfo : EIATTR_MERCURY_ISA_VERSION
	.align		4
        /*0060*/ 	.byte	0x03, 0x5f
        /*0062*/ 	.short	0x0101


	//----- nvinfo : EIATTR_VRC_CTA_INIT_COUNT
	.align		4
        /*0064*/ 	.byte	0x02, 0x4a
	.zero		1
	.zero		1


	//----- nvinfo : EIATTR_EXIT_INSTR_OFFSETS
	.align		4
        /*0068*/ 	.byte	0x04, 0x1c
        /*006a*/ 	.short	(.L_67 - .L_66)


	//   ....[0]....
.L_66:
        /*006c*/ 	.word	0x00000940


	//----- nvinfo : EIATTR_CRS_STACK_SIZE
	.align		4
.L_67:
        /*0070*/ 	.byte	0x04, 0x1e
        /*0072*/ 	.short	(.L_69 - .L_68)
.L_68:
        /*0074*/ 	.word	0x00000000


	//----- nvinfo : EIATTR_CBANK_PARAM_SIZE
	.align		4
.L_69:
        /*0078*/ 	.byte	0x03, 0x19
        /*007a*/ 	.short	0x0028


	//----- nvinfo : EIATTR_PARAM_CBANK
	.align		4
        /*007c*/ 	.byte	0x04, 0x0a
        /*007e*/ 	.short	(.L_71 - .L_70)
	.align		4
.L_70:
        /*0080*/ 	.word	index@(.nv.constant0._Z9updatePosPddS_S_Pi)
        /*0084*/ 	.short	0x0380
        /*0086*/ 	.short	0x0028


	//----- nvinfo : EIATTR_SW_WAR
	.align		4
.L_71:
        /*0088*/ 	.byte	0x04, 0x36
        /*008a*/ 	.short	(.L_73 - .L_72)
.L_72:
        /*008c*/ 	.word	0x00000008
.L_73:


//--------------------- .nv.info._Z9updateVelPddS_S_PiS_ --------------------------
	.section	.nv.info._Z9updateVelPddS_S_PiS_,"",@"SHT_CUDA_INFO"
	.sectionflags	@""
	.align	4


	//----- nvinfo : EIATTR_CUDA_API_VERSION
	.align		4
        /*0000*/ 	.byte	0x04, 0x37
        /*0002*/ 	.short	(.L_75 - .L_74)
.L_74:
        /*0004*/ 	.word	0x00000082


	//----- nvinfo : EIATTR_KPARAM_INFO
	.align		4
.L_75:
        /*0008*/ 	.byte	0x04, 0x17
        /*000a*/ 	.short	(.L_77 - .L_76)
.L_76:
        /*000c*/ 	.word	0x00000000
        /*0010*/ 	.short	0x0005
        /*0012*/ 	.short	0x0028
        /*0014*/ 	.byte	0x00, 0xf5, 0x21, 0x00


	//----- nvinfo : EIATTR_KPARAM_INFO
	.align		4
.L_77:
        /*0018*/ 	.byte	0x04, 0x17
        /*001a*/ 	.short	(.L_79 - .L_78)
.L_78:
        /*001c*/ 	.word	0x00000000
        /*0020*/ 	.short	0x0004
        /*0022*/ 	.short	0x0020
        /*0024*/ 	.byte	0x00, 0xf5, 0x21, 0x00


	//----- nvinfo : EIATTR_KPARAM_INFO
	.align		4
.L_79:
        /*0028*/ 	.byte	0x04, 0x17
        /*002a*/ 	.short	(.L_81 - .L_80)
.L_80:
        /*002c*/ 	.word	0x00000000
        /*0030*/ 	.short	0x0003
        /*0032*/ 	.short	0x0018
        /*0034*/ 	.byte	0x00, 0xf5, 0x21, 0x00


	//----- nvinfo : EIATTR_KPARAM_INFO
	.align		4
.L_81:
        /*0038*/ 	.byte	0x04, 0x17
        /*003a*/ 	.short	(.L_83 - .L_82)
.L_82:
        /*003c*/ 	.word	0x00000000
        /*0040*/ 	.short	0x0002
        /*0042*/ 	.short	0x0010
        /*0044*/ 	.byte	0x00, 0xf5, 0x21, 0x00


	//----- nvinfo : EIATTR_KPARAM_INFO
	.align		4
.L_83:
        /*0048*/ 	.byte	0x04, 0x17
        /*004a*/ 	.short	(.L_85 - .L_84)
.L_84:
        /*004c*/ 	.word	0x00000000
        /*0050*/ 	.short	0x0001
        /*0052*/ 	.short	0x0008
        /*0054*/ 	.byte	0x00, 0xf0, 0x21, 0x00


	//----- nvinfo : EIATTR_KPARAM_INFO
	.align		4
.L_85:
        /*0058*/ 	.byte	0x04, 0x17
        /*005a*/ 	.short	(.L_87 - .L_86)
.L_86:
        /*005c*/ 	.word	0x00000000
        /*0060*/ 	.short	0x0000
        /*0062*/ 	.short	0x0000
        /*0064*/ 	.byte	0x00, 0xf5, 0x21, 0x00


	//----- nvinfo : EIATTR_SPARSE_MMA_MASK
	.align		4
.L_87:
        /*0068*/ 	.byte	0x03, 0x50
        /*006a*/ 	.short	0x0000


	//----- nvinfo : EIATTR_MAXREG_COUNT
	.align		4
        /*006c*/ 	.byte	0x03, 0x1b
        /*006e*/ 	.short	0x00ff


	//----- nvinfo : EIATTR_MERCURY_ISA_VERSION
	.align		4
        /*0070*/ 	.byte	0x03, 0x5f
        /*0072*/ 	.short	0x0101


	//----- nvinfo : EIATTR_VRC_CTA_INIT_COUNT
	.align		4
        /*0074*/ 	.byte	0x02, 0x4a
	.zero		1
	.zero		1


	//----- nvinfo : EIATTR_EXIT_INSTR_OFFSETS
	.align		4
        /*0078*/ 	.byte	0x04, 0x1c
        /*007a*/ 	.short	(.L_89 - .L_88)


	//   ....[0]....
.L_88:
        /*007c*/ 	.word	0x000006c0


	//----- nvinfo : EIATTR_CRS_STACK_SIZE
	.align		4
.L_89:
        /*0080*/ 	.byte	0x04, 0x1e
        /*0082*/ 	.short	(.L_91 - .L_90)
.L_90:
        /*0084*/ 	.word	0x00000000


	//----- nvinfo : EIATTR_CBANK_PARAM_SIZE
	.align		4
.L_91:
        /*0088*/ 	.byte	0x03, 0x19
        /*008a*/ 	.short	0x0030


	//----- nvinfo : EIATTR_PARAM_CBANK
	.align		4
        /*008c*/ 	.byte	0x04, 0x0a
        /*008e*/ 	.short	(.L_93 - .L_92)
	.align		4
.L_92:
        /*0090*/ 	.word	index@(.nv.constant0._Z9updateVelPddS_S_PiS_)
        /*0094*/ 	.short	0x0380
        /*0096*/ 	.short	0x0030


	//----- nvinfo : EIATTR_SW_WAR
	.align		4
.L_93:
        /*0098*/ 	.byte	0x04, 0x36
        /*009a*/ 	.short	(.L_95 - .L_94)
.L_94:
        /*009c*/ 	.word	0x00000008
.L_95:


//--------------------- .nv.callgraph             --------------------------
	.section	.nv.callgraph,"",@"SHT_CUDA_CALLGRAPH"
	.align	4
	.sectionentsize	8
	.align		4
        /*0000*/ 	.word	0x00000000
	.align		4
        /*0004*/ 	.word	0xffffffff
	.align		4
        /*0008*/ 	.word	0x00000000
	.align		4
        /*000c*/ 	.word	0xfffffffe
	.align		4
        /*0010*/ 	.word	0x00000000
	.align		4
        /*0014*/ 	.word	0xfffffffd
	.align		4
        /*0018*/ 	.word	0x00000000
	.align		4
        /*001c*/ 	.word	0xfffffffc


//--------------------- .text._Z17forceTwoParticlesiPiPdS0_S0_S0_S0_ --------------------------
	.section	.text._Z17forceTwoParticlesiPiPdS0_S0_S0_S0_,"ax",@progbits
	.align	128
        .global         _Z17forceTwoParticlesiPiPdS0_S0_S0_S0_
        .type           _Z17forceTwoParticlesiPiPdS0_S0_S0_S0_,@function
        .size           _Z17forceTwoParticlesiPiPdS0_S0_S0_S0_,(.L_x_40 - _Z17forceTwoParticlesiPiPdS0_S0_S0_S0_)
        .other          _Z17forceTwoParticlesiPiPdS0_S0_S0_S0_,@"STO_CUDA_ENTRY STV_DEFAULT"
_Z17forceTwoParticlesiPiPdS0_S0_S0_S0_:
.text._Z17forceTwoParticlesiPiPdS0_S0_S0_S0_:
[----:B------:R-:W-:Y:S08]  /*0000*/  LDC R1, c[0x0][0x37c] ;  /* 0x0000df00ff017b82 */ /* 0x000ff00000000800 */
[----:B------:R-:W-:Y:S08]  /*0010*/  S2UR UR10, SR_CTAID.X ;  /* 0x00000000000a79c3 */ /* 0x000ff00000002500 */
[----:B------:R-:W0:Y:S02]  /*0020*/  S2UR UR4, SR_CTAID.Y ;  /* 0x00000000000479c3 */ /* 0x000e240000002600 */
[----:B0-----:R-:W-:-:S06]  /*0030*/  UISETP.NE.AND UP0, UPT, UR10, UR4, UPT ;  /* 0x000000040a00728c */ /* 0x001fcc000bf05270 */
[----:B------:R-:W-:-:S13]  /*0040*/  PLOP3.LUT P0, PT, PT, PT, UP0, 0x80, 0x8 ;  /* 0x000000000008781c */ /* 0x000fda0003f0f008 */
[----:B------:R-:W-:Y:S05]  /*0050*/  @!P0 EXIT ;  /* 0x000000000000894d */ /* 0x000fea0003800000 */
[----:B------:R-:W0:Y:S01]  /*0060*/  LDCU.64 UR6, c[0x0][0x390] ;  /* 0x00007200ff0677ac */ /* 0x000e220008000a00 */
[----:B------:R-:W1:Y:S01]  /*0070*/  LDCU.64 UR12, c[0x0][0x358] ;  /* 0x00006b00ff0c77ac */ /* 0x000e620008000a00 */
[----:B------:R-:W-:Y:S02]  /*0080*/  UIMAD UR10, UR10, 0x3, URZ ;  /* 0x000000030a0a78a4 */ /* 0x000fe4000f8e02ff */
[----:B------:R-:W-:Y:S02]  /*0090*/  UIMAD UR4, UR4, 0x3, URZ ;  /* 0x00000003040478a4 */ /* 0x000fe4000f8e02ff */
[----:B0-----:R-:W-:Y:S02]  /*00a0*/  UIMAD.WIDE.U32 UR14, UR10, 0x8, UR6 ;  /* 0x000000080a0e78a5 */ /* 0x001fe4000f8e0006 */
[----:B------:R-:W-:-:S04]  /*00b0*/  UIMAD.WIDE.U32 UR6, UR4, 0x8, UR6 ;  /* 0x00000008040678a5 */ /* 0x000fc8000f8e0006 */
[----:B------:R-:W-:Y:S02]  /*00c0*/  IMAD.U32 R14, RZ, RZ, UR14 ;  /* 0x0000000eff0e7e24 */ /* 0x000fe4000f8e00ff */
[----:B------:R-:W-:Y:S02]  /*00d0*/  IMAD.U32 R2, RZ, RZ, UR6 ;  /* 0x00000006ff027e24 */ /* 0x000fe4000f8e00ff */
[----:B------:R-:W-:Y:S02]  /*00e0*/  IMAD.U32 R3, RZ, RZ, UR7 ;  /* 0x00000007ff037e24 */ /* 0x000fe4000f8e00ff */
[----:B------:R-:W-:Y:S01]  /*00f0*/  IMAD.U32 R15, RZ, RZ, UR15 ;  /* 0x0000000fff0f7e24 */ /* 0x000fe2000f8e00ff */
[----:B------:R-:W-:Y:S01]  /*0100*/  MOV R19, UR7 ;  /* 0x0000000700137c02 */ /* 0x000fe20008000f00 */
[----:B------:R-:W-:Y:S02]  /*0110*/  IMAD.U32 R16, RZ, RZ, UR14 ;  /* 0x0000000eff107e24 */ /* 0x000fe4000f8e00ff */
[----:B-1----:R-:W2:Y:S01]  /*0120*/  LDG.E.64 R2, desc[UR12][R2.64] ;  /* 0x0000000c02027981 */ /* 0x002ea2000c1e1b00 */
[----:B------:R-:W-:-:S03]  /*0130*/  IMAD.U32 R17, RZ, RZ, UR15 ;  /* 0x0000000fff117e24 */ /* 0x000fc6000f8e00ff */
[----:B------:R-:W2:Y:S01]  /*0140*/  LDG.E.64 R6, desc[UR12][R14.64] ;  /* 0x0000000c0e067981 */ /* 0x000ea2000c1e1b00 */
[----:B------:R-:W-:Y:S02]  /*0150*/  IMAD.U32 R18, RZ, RZ, UR6 ;  /* 0x00000006ff127e24 */ /* 0x000fe4000f8e00ff */
[----:B------:R-:W-:Y:S01]  /*0160*/  IMAD.U32 R10, RZ, RZ, UR14 ;  /* 0x0000000eff0a7e24 */ /* 0x000fe2000f8e00ff */
[----:B------:R-:W3:Y:S01]  /*0170*/  LDG.E.64 R8, desc[UR12][R16.64+0x8] ;  /* 0x0000080c10087981 */ /* 0x000ee2000c1e1b00 */
[----:B------:R-:W-:Y:S02]  /*0180*/  IMAD.U32 R11, RZ, RZ, UR15 ;  /* 0x0000000fff0b7e24 */ /* 0x000fe4000f8e00ff */
[----:B------:R-:W-:Y:S01]  /*0190*/  IMAD.U32 R12, RZ, RZ, UR6 ;  /* 0x00000006ff0c7e24 */ /* 0x000fe2000f8e00ff */
[----:B------:R-:W3:Y:S01]  /*01a0*/  LDG.E.64 R4, desc[UR12][R18.64+0x8] ;  /* 0x0000080c12047981 */ /* 0x000ee2000c1e1b00 */
[----:B------:R-:W-:-:S03]  /*01b0*/  IMAD.U32 R13, RZ, RZ, UR7 ;  /* 0x00000007ff0d7e24 */ /* 0x000fc6000f8e00ff */
[----:B------:R-:W4:Y:S04]  /*01c0*/  LDG.E.64 R10, desc[UR12][R10.64+0x10] ;  /* 0x0000100c0a0a7981 */ /* 0x000f28000c1e1b00 */
[----:B------:R-:W4:Y:S01]  /*01d0*/  LDG.E.64 R12, desc[UR12][R12.64+0x10] ;  /* 0x0000100c0c0c7981 */ /* 0x000f22000c1e1b00 */
[----:B------:R-:W-:Y:S01]  /*01e0*/  MOV R0, 0x260 ;  /* 0x0000026000007802 */ /* 0x000fe20000000f00 */
[----:B------:R-:W-:Y:S01]  /*01f0*/  UMOV UR4, URZ ;  /* 0x000000ff00047c82 */ /* 0x000fe20008000000 */
[----:B------:R-:W-:Y:S01]  /*0200*/  UMOV UR5, 0x40000000 ;  /* 0x4000000000057882 */ /* 0x000fe20000000000 */
[----:B--2---:R-:W-:Y:S02]  /*0210*/  DADD R6, R6, -R2 ;  /* 0x0000000006067229 */ /* 0x004fe40000000802 */
[----:B---3--:R-:W-:-:S06]  /*0220*/  DADD R8, R8, -R4 ;  /* 0x0000000008087229 */ /* 0x008fcc0000000804 */
[----:B------:R-:W-:Y:S02]  /*0230*/  DADD R22, -RZ, |R6| ;  /* 0x00000000ff167229 */ /* 0x000fe40000000506 */
[----:B----4-:R-:W-:-:S11]  /*0240*/  DADD R4, R10, -R12 ;  /* 0x000000000a047229 */ /* 0x010fd6000000080c */
[----:B------:R-:W-:Y:S05]  /*0250*/  CALL.REL.NOINC `($_Z17forceTwoParticlesiPiPdS0_S0_S0_S0_$__internal_accurate_pow) ;  /* 0x00000014004c7944 */ /* 0x000fea0003c00000 */
[C---:B------:R-:W-:Y:S02]  /*0260*/  DADD R2, R6.reuse, 2 ;  /* 0x4000000006027429 */ /* 0x040fe40000000000 */
[----:B------:R-:W-:Y:S02]  /*0270*/  DSETP.NEU.AND P0, PT, R6, RZ, PT ;  /* 0x000000ff0600722a */ /* 0x000fe40003f0d000 */
[----:B------:R-:W-:-:S06]  /*0280*/  DADD R22, -RZ, |R8| ;  /* 0x00000000ff167229 */ /* 0x000fcc0000000508 */
[----:B------:R-:W-:Y:S01]  /*0290*/  LOP3.LUT R2, R3, 0x7ff00000, RZ, 0xc0, !PT ;  /* 0x7ff0000003027812 */ /* 0x000fe200078ec0ff */
[----:B------:R-:W-:-:S03]  /*02a0*/  IMAD.MOV.U32 R3, RZ, RZ, R11 ;  /* 0x000000ffff037224 */ /* 0x000fc600078e000b */
[----:B------:R-:W-:Y:S01]  /*02b0*/  ISETP.NE.AND P1, PT, R2, 0x7ff00000, PT ;  /* 0x7ff000000200780c */ /* 0x000fe20003f25270 */
[----:B------:R-:W-:Y:S01]  /*02c0*/  IMAD.MOV.U32 R2, RZ, RZ, R10 ;  /* 0x000000ffff027224 */ /* 0x000fe200078e000a */
[----:B------:R-:W-:-:S11]  /*02d0*/  @!P0 CS2R R2, SRZ ;  /* 0x0000000000028805 */ /* 0x000fd6000001ff00 */
[----:B------:R-:W-:Y:S05]  /*02e0*/  @P1 BRA `(.L_x_0) ;  /* 0x0000000000181947 */ /* 0x000fea0003800000 */
[----:B------:R-:W-:-:S14]  /*02f0*/  DSETP.NAN.AND P0, PT, R6, R6, PT ;  /* 0x000000060600722a */ /* 0x000fdc0003f08000 */
[----:B------:R-:W-:Y:S01]  /*0300*/  @P0 DADD R2, R6, 2 ;  /* 0x4000000006020429 */ /* 0x000fe20000000000 */
[----:B------:R-:W-:Y:S10]  /*0310*/  @P0 BRA `(.L_x_0) ;  /* 0x00000000000c0947 */ /* 0x000ff40003800000 */
[----:B------:R-:W-:-:S14]  /*0320*/  DSETP.NEU.AND P0, PT, |R6|, +INF , PT ;  /* 0x7ff000000600742a */ /* 0x000fdc0003f0d200 */
[----:B------:R-:W-:Y:S01]  /*0330*/  @!P0 IMAD.MOV.U32 R2, RZ, RZ, 0x0 ;  /* 0x00000000ff028424 */ /* 0x000fe200078e00ff */
[----:B------:R-:W-:-:S07]  /*0340*/  @!P0 MOV R3, 0x7ff00000 ;  /* 0x7ff0000000038802 */ /* 0x000fce0000000f00 */
.L_x_0:
[----:B------:R-:W-:Y:S01]  /*0350*/  MOV R0, 0x380 ;  /* 0x0000038000007802 */ /* 0x000fe20000000f00 */
[----:B------:R-:W-:-:S06]  /*0360*/  UMOV UR5, 0x40000000 ;  /* 0x4000000000057882 */ /* 0x000fcc0000000000 */
[----:B------:R-:W-:Y:S05]  /*0370*/  CALL.REL.NOINC `($_Z17forceTwoParticlesiPiPdS0_S0_S0_S0_$__internal_accurate_pow) ;  /* 0x0000001400047944 */ /* 0x000fea0003c00000 */
[C---:B------:R-:W-:Y:S02]  /*0380*/  DADD R12, R8.reuse, 2 ;  /* 0x40000000080c7429 */ /* 0x040fe40000000000 */
[----:B------:R-:W-:Y:S02]  /*0390*/  DSETP.NEU.AND P1, PT, R8, RZ, PT ;  /* 0x000000ff0800722a */ /* 0x000fe40003f2d000 */
[----:B------:R-:W-:Y:S02]  /*03a0*/  DSETP.NEU.AND P3, PT, R6, 1, PT ;  /* 0x3ff000000600742a */ /* 0x000fe40003f6d000 */
[----:B------:R-:W-:-:S04]  /*03b0*/  DSETP.NEU.AND P0, PT, R8, 1, PT ;  /* 0x3ff000000800742a */ /* 0x000fc80003f0d000 */
[----:B------:R-:W-:Y:S02]  /*03c0*/  LOP3.LUT R12, R13, 0x7ff00000, RZ, 0xc0, !PT ;  /* 0x7ff000000d0c7812 */ /* 0x000fe400078ec0ff */
[----:B------:R-:W-:Y:S02]  /*03d0*/  FSEL R2, R2, RZ, P3 ;  /* 0x000000ff02027208 */ /* 0x000fe40001800000 */
[----:B------:R-:W-:Y:S02]  /*03e0*/  ISETP.NE.AND P2, PT, R12, 0x7ff00000, PT ;  /* 0x7ff000000c00780c */ /* 0x000fe40003f45270 */
[----:B------:R-:W-:Y:S02]  /*03f0*/  FSEL R3, R3, 1.875, P3 ;  /* 0x3ff0000003037808 */ /* 0x000fe40001800000 */
[----:B------:R-:W-:-:S09]  /*0400*/  @!P1 CS2R R10, SRZ ;  /* 0x00000000000a9805 */ /* 0x000fd2000001ff00 */
[----:B------:R-:W-:Y:S05]  /*0410*/  @P2 BRA `(.L_x_1) ;  /* 0x0000000000182947 */ /* 0x000fea0003800000 */
[----:B------:R-:W-:-:S14]  /*0420*/  DSETP.NAN.AND P1, PT, R8, R8, PT ;  /* 0x000000080800722a */ /* 0x000fdc0003f28000 */
[----:B------:R-:W-:Y:S01]  /*0430*/  @P1 DADD R10, R8, 2 ;  /* 0x40000000080a1429 */ /* 0x000fe20000000000 */
[----:B------:R-:W-:Y:S10]  /*0440*/  @P1 BRA `(.L_x_1) ;  /* 0x00000000000c1947 */ /* 0x000ff40003800000 */
[----:B------:R-:W-:-:S14]  /*0450*/  DSETP.NEU.AND P1, PT, |R8|, +INF , PT ;  /* 0x7ff000000800742a */ /* 0x000fdc0003f2d200 */
[----:B------:R-:W-:Y:S02]  /*0460*/  @!P1 IMAD.MOV.U32 R10, RZ, RZ, 0x0 ;  /* 0x00000000ff0a9424 */ /* 0x000fe400078e00ff */
[----:B------:R-:W-:-:S07]  /*0470*/  @!P1 IMAD.MOV.U32 R11, RZ, RZ, 0x7ff00000 ;  /* 0x7ff00000ff0b9424 */ /* 0x000fce00078e00ff */
.L_x_1:
[----:B------:R-:W-:Y:S01]  /*0480*/  FSEL R8, R10, RZ, P0 ;  /* 0x000000ff0a087208 */ /* 0x000fe20000000000 */
[----:B------:R-:W-:Y:S01]  /*0490*/  DADD R22, -RZ, |R4| ;  /* 0x00000000ff167229 */ /* 0x000fe20000000504 */
[----:B------:R-:W-:Y:S01]  /*04a0*/  FSEL R9, R11, 1.875, P0 ;  /* 0x3ff000000b097808 */ /* 0x000fe20000000000 */
[----:B------:R-:W-:Y:S01]  /*04b0*/  UMOV UR5, 0x40000000 ;  /* 0x4000000000057882 */ /* 0x000fe20000000000 */
[----:B------:R-:W-:-:S04]  /*04c0*/  MOV R0, 0x4f0 ;  /* 0x000004f000007802 */ /* 0x000fc80000000f00 */
[----:B------:R-:W-:-:S11]  /*04d0*/  DADD R2, R2, R8 ;  /* 0x0000000002027229 */ /* 0x000fd60000000008 */
[----:B------:R-:W-:Y:S05]  /*04e0*/  CALL.REL.NOINC `($_Z17forceTwoParticlesiPiPdS0_S0_S0_S0_$__internal_accurate_pow) ;  /* 0x0000001000a87944 */ /* 0x000fea0003c00000 */
[C---:B------:R-:W-:Y:S02]  /*04f0*/  DADD R8, R4.reuse, 2 ;  /* 0x4000000004087429 */ /* 0x040fe40000000000 */
[C---:B------:R-:W-:Y:S02]  /*0500*/  DSETP.NEU.AND P1, PT, R4.reuse, RZ, PT ;  /* 0x000000ff0400722a */ /* 0x040fe40003f2d000 */
[----:B------:R-:W-:-:S06]  /*0510*/  DSETP.NEU.AND P0, PT, R4, 1, PT ;  /* 0x3ff000000400742a */ /* 0x000fcc0003f0d000 */
[----:B------:R-:W-:-:S04]  /*0520*/  LOP3.LUT R8, R9, 0x7ff00000, RZ, 0xc0, !PT ;  /* 0x7ff0000009087812 */ /* 0x000fc800078ec0ff */
[----:B------:R-:W-:Y:S02]  /*0530*/  ISETP.NE.AND P2, PT, R8, 0x7ff00000, PT ;  /* 0x7ff000000800780c */ /* 0x000fe40003f45270 */
[----:B------:R-:W-:-:S11]  /*0540*/  @!P1 CS2R R10, SRZ ;  /* 0x00000000000a9805 */ /* 0x000fd6000001ff00 */
[----:B------:R-:W-:Y:S05]  /*0550*/  @P2 BRA `(.L_x_2) ;  /* 0x0000000000182947 */ /* 0x000fea0003800000 */
[----:B------:R-:W-:-:S14]  /*0560*/  DSETP.NAN.AND P1, PT, R4, R4, PT ;  /* 0x000000040400722a */ /* 0x000fdc0003f28000 */
[----:B------:R-:W-:Y:S01]  /*0570*/  @P1 DADD R10, R4, 2 ;  /* 0x40000000040a1429 */ /* 0x000fe20000000000 */
[----:B------:R-:W-:Y:S10]  /*0580*/  @P1 BRA `(.L_x_2) ;  /* 0x00000000000c1947 */ /* 0x000ff40003800000 */
[----:B------:R-:W-:-:S14]  /*0590*/  DSETP.NEU.AND P1, PT, |R4|, +INF , PT ;  /* 0x7ff000000400742a */ /* 0x000fdc0003f2d200 */
[----:B------:R-:W-:Y:S02]  /*05a0*/  @!P1 IMAD.MOV.U32 R10, RZ, RZ, 0x0 ;  /* 0x00000000ff0a9424 */ /* 0x000fe400078e00ff */
[----:B------:R-:W-:-:S07]  /*05b0*/  @!P1 IMAD.MOV.U32 R11, RZ, RZ, 0x7ff00000 ;  /* 0x7ff00000ff0b9424 */ /* 0x000fce00078e00ff */
.L_x_2:
[----:B------:R-:W-:Y:S02]  /*05c0*/  FSEL R4, R10, RZ, P0 ;  /* 0x000000ff0a047208 */ /* 0x000fe40000000000 */
[----:B------:R-:W-:-:S06]  /*05d0*/  FSEL R5, R11, 1.875, P0 ;  /* 0x3ff000000b057808 */ /* 0x000fcc0000000000 */
[----:B------:R-:W-:-:S10]  /*05e0*/  DADD R2, R2, R4 ;  /* 0x0000000002027229 */ /* 0x000fd40000000004 */
[----:B------:R-:W-:Y:S02]  /*05f0*/  R2UR UR19, R3 ;  /* 0x00000000031372ca */ /* 0x000fe400000e0000 */
[----:B------:R-:W-:-:S11]  /*0600*/  R2UR UR18, R2 ;  /* 0x00000000021272ca */ /* 0x000fd600000e0000 */
[----:B------:R-:W0:Y:S01]  /*0610*/  MUFU.RSQ64H R3, UR19 ;  /* 0x0000001300037d08 */ /* 0x000e220008001c00 */
[----:B------:R-:W-:Y:S01]  /*0620*/  UIADD3 UR5, UPT, UPT, UR19, -0x3500000, URZ ;  /* 0xfcb0000013057890 */ /* 0x000fe2000fffe0ff */
[----:B------:R-:W-:Y:S02]  /*0630*/  IMAD.U32 R8, RZ, RZ, UR18 ;  /* 0x00000012ff087e24 */ /* 0x000fe4000f8e00ff */
[----:B------:R-:W-:Y:S01]  /*0640*/  IMAD.U32 R9, RZ, RZ, UR19 ;  /* 0x00000013ff097e24 */ /* 0x000fe2000f8e00ff */
[----:B------:R-:W-:Y:S02]  /*0650*/  UISETP.GE.U32.AND UP0, UPT, UR5, 0x7ca00000, UPT ;  /* 0x7ca000000500788c */ /* 0x000fe4000bf06070 */
[----:B------:R-:W-:-:S06]  /*0660*/  IMAD.U32 R2, RZ, RZ, UR5 ;  /* 0x00000005ff027e24 */ /* 0x000fcc000f8e00ff */
[----:B0-----:R-:W-:-:S08]  /*0670*/  DMUL R4, R2, R2 ;  /* 0x0000000202047228 */ /* 0x001fd00000000000 */
[----:B------:R-:W-:Y:S01]  /*0680*/  DFMA R4, -R4, R8, 1 ;  /* 0x3ff000000404742b */ /* 0x000fe20000000108 */
[----:B------:R-:W-:Y:S01]  /*0690*/  MOV R8, 0x0 ;  /* 0x0000000000087802 */ /* 0x000fe20000000f00 */
[----:B------:R-:W-:-:S06]  /*06a0*/  IMAD.MOV.U32 R9, RZ, RZ, 0x3fd80000 ;  /* 0x3fd80000ff097424 */ /* 0x000fcc00078e00ff */
[----:B------:R-:W-:Y:S02]  /*06b0*/  DFMA R8, R4, R8, 0.5 ;  /* 0x3fe000000408742b */ /* 0x000fe40000000008 */
[----:B------:R-:W-:-:S08]  /*06c0*/  DMUL R4, R2, R4 ;  /* 0x0000000402047228 */ /* 0x000fd00000000000 */
[----:B------:R-:W-:-:S08]  /*06d0*/  DFMA R4, R8, R4, R2 ;  /* 0x000000040804722b */ /* 0x000fd00000000002 */
[----:B------:R-:W-:Y:S02]  /*06e0*/  DMUL R10, R4, UR18 ;  /* 0x00000012040a7c28 */ /* 0x000fe40008000000 */
[----:B------:R-:W-:Y:S02]  /*06f0*/  VIADD R3, R5, 0xfff00000 ;  /* 0xfff0000005037836 */ /* 0x000fe40000000000 */
[----:B------:R-:W-:-:S04]  /*0700*/  IMAD.MOV.U32 R2, RZ, RZ, R4 ;  /* 0x000000ffff027224 */ /* 0x000fc800078e0004 */
[----:B------:R-:W-:-:S08]  /*0710*/  DFMA R12, R10, -R10, UR18 ;  /* 0x000000120a0c7e2b */ /* 0x000fd0000800080a */
[----:B------:R-:W-:Y:S01]  /*0720*/  DFMA R8, R12, R2, R10 ;  /* 0x000000020c08722b */ /* 0x000fe2000000000a */
[----:B------:R-:W-:Y:S10]  /*0730*/  BRA.U !UP0, `(.L_x_3) ;  /* 0x0000000108087547 */ /* 0x000ff4000b800000 */
[----:B------:R-:W-:-:S07]  /*0740*/  MOV R0, 0x760 ;  /* 0x0000076000007802 */ /* 0x000fce0000000f00 */
[----:B------:R-:W-:Y:S05]  /*0750*/  CALL.REL.NOINC `($__internal_1_$__cuda_sm20_dsqrt_rn_f64_mediumpath_v1) ;  /* 0x0000000c00447944 */ /* 0x000fea0003c00000 */
.L_x_3:
[----:B------:R-:W0:Y:S02]  /*0760*/  LDC.64 R4, c[0x0][0x3a8] ;  /* 0x0000ea00ff047b82 */ /* 0x000e240000000a00 */
[----:B0-----:R-:W5:Y:S01]  /*0770*/  LDG.E.64 R4, desc[UR12][R4.64] ;  /* 0x0000000c04047981 */ /* 0x001f62000c1e1b00 */
[----:B------:R-:W-:Y:S01]  /*0780*/  DADD R22, -RZ, |R8| ;  /* 0x00000000ff167229 */ /* 0x000fe20000000508 */
[----:B------:R-:W-:Y:S01]  /*0790*/  MOV R0, 0x7c0 ;  /* 0x000007c000007802 */ /* 0x000fe20000000f00 */
[----:B------:R-:W-:-:S09]  /*07a0*/  UMOV UR5, 0x40000000 ;  /* 0x4000000000057882 */ /* 0x000fd20000000000 */
[----:B-----5:R-:W-:Y:S05]  /*07b0*/  CALL.REL.NOINC `($_Z17forceTwoParticlesiPiPdS0_S0_S0_S0_$__internal_accurate_pow) ;  /* 0x0000000c00f47944 */ /* 0x020fea0003c00000 */
[C---:B------:R-:W-:Y:S02]  /*07c0*/  DADD R2, R8.reuse, 2 ;  /* 0x4000000008027429 */ /* 0x040fe40000000000 */
[----:B------:R-:W-:Y:S02]  /*07d0*/  DSETP.NEU.AND P1, PT, RZ, UR18, PT ;  /* 0x00000012ff007e2a */ /* 0x000fe4000bf2d000 */
[----:B------:R-:W-:-:S06]  /*07e0*/  DSETP.NEU.AND P0, PT, R8, 1, PT ;  /* 0x3ff000000800742a */ /* 0x000fcc0003f0d000 */
[----:B------:R-:W-:-:S04]  /*07f0*/  LOP3.LUT R2, R3, 0x7ff00000, RZ, 0xc0, !PT ;  /* 0x7ff0000003027812 */ /* 0x000fc800078ec0ff */
[----:B------:R-:W-:Y:S02]  /*0800*/  ISETP.NE.AND P2, PT, R2, 0x7ff00000, PT ;  /* 0x7ff000000200780c */ /* 0x000fe40003f45270 */
[----:B------:R-:W-:-:S11]  /*0810*/  @!P1 CS2R R10, SRZ ;  /* 0x00000000000a9805 */ /* 0x000fd6000001ff00 */
[----:B------:R-:W-:Y:S05]  /*0820*/  @P2 BRA `(.L_x_4) ;  /* 0x0000000000182947 */ /* 0x000fea0003800000 */
[----:B------:R-:W-:-:S14]  /*0830*/  DSETP.LE.AND P1, PT, RZ, UR18, PT ;  /* 0x00000012ff007e2a */ /* 0x000fdc000bf23000 */
[----:B------:R-:W-:Y:S01]  /*0840*/  @!P1 DADD R10, R8, 2 ;  /* 0x40000000080a9429 */ /* 0x000fe20000000000 */
[----:B------:R-:W-:Y:S10]  /*0850*/  @!P1 BRA `(.L_x_4) ;  /* 0x00000000000c9947 */ /* 0x000ff40003800000 */
[----:B------:R-:W-:-:S14]  /*0860*/  DSETP.NEU.AND P1, PT, |R8|, +INF , PT ;  /* 0x7ff000000800742a */ /* 0x000fdc0003f2d200 */
[----:B------:R-:W-:Y:S02]  /*0870*/  @!P1 IMAD.MOV.U32 R10, RZ, RZ, 0x0 ;  /* 0x00000000ff0a9424 */ /* 0x000fe400078e00ff */
[----:B------:R-:W-:-:S07]  /*0880*/  @!P1 IMAD.MOV.U32 R11, RZ, RZ, 0x7ff00000 ;  /* 0x7ff00000ff0b9424 */ /* 0x000fce00078e00ff */
.L_x_4:
[----:B------:R-:W-:Y:S01]  /*0890*/  FSEL R11, R11, 1.875, P0 ;  /* 0x3ff000000b0b7808 */ /* 0x000fe20000000000 */
[----:B------:R-:W-:Y:S01]  /*08a0*/  IMAD.MOV.U32 R2, RZ, RZ, 0x1 ;  /* 0x00000001ff027424 */ /* 0x000fe200078e00ff */
[----:B------:R-:W-:Y:S02]  /*08b0*/  FSEL R10, R10, RZ, P0 ;  /* 0x000000ff0a0a7208 */ /* 0x000fe40000000000 */
[----:B------:R-:W0:Y:S01]  /*08c0*/  MUFU.RCP64H R3, R11 ;  /* 0x0000000b00037308 */ /* 0x000e220000001800 */
[----:B------:R-:W-:-:S03]  /*08d0*/  FSETP.GEU.AND P1, PT, |R5|, 6.5827683646048100446e-37, PT ;  /* 0x036000000500780b */ /* 0x000fc60003f2e200 */
[----:B0-----:R-:W-:-:S08]  /*08e0*/  DFMA R12, -R10, R2, 1 ;  /* 0x3ff000000a0c742b */ /* 0x001fd00000000102 */
[----:B------:R-:W-:-:S08]  /*08f0*/  DFMA R12, R12, R12, R12 ;  /* 0x0000000c0c0c722b */ /* 0x000fd0000000000c */
[----:B------:R-:W-:-:S08]  /*0900*/  DFMA R12, R2, R12, R2 ;  /* 0x0000000c020c722b */ /* 0x000fd00000000002 */
[----:B------:R-:W-:-:S08]  /*0910*/  DFMA R2, -R10, R12, 1 ;  /* 0x3ff000000a02742b */ /* 0x000fd0000000010c */
[----:B------:R-:W-:-:S08]  /*0920*/  DFMA R2, R12, R2, R12 ;  /* 0x000000020c02722b */ /* 0x000fd0000000000c */
[----:B------:R-:W-:-:S08]  /*0930*/  DMUL R12, R4, R2 ;  /* 0x00000002040c7228 */ /* 0x000fd00000000000 */
[----:B------:R-:W-:-:S08]  /*0940*/  DFMA R14, -R10, R12, R4 ;  /* 0x0000000c0a0e722b */ /* 0x000fd00000000104 */
[----:B------:R-:W-:-:S10]  /*0950*/  DFMA R2, R2, R14, R12 ;  /* 0x0000000e0202722b */ /* 0x000fd4000000000c */
[----:B------:R-:W-:-:S05]  /*0960*/  FFMA R0, RZ, R11, R3 ;  /* 0x0000000bff007223 */ /* 0x000fca0000000003 */
[----:B------:R-:W-:-:S13]  /*0970*/  FSETP.GT.AND P0, PT, |R0|, 1.469367938527859385e-39, PT ;  /* 0x001000000000780b */ /* 0x000fda0003f04200 */
[----:B------:R-:W-:Y:S05]  /*0980*/  @P0 BRA P1, `(.L_x_5) ;  /* 0x0000000000180947 */ /* 0x000fea0000800000 */
[----:B------:R-:W-:Y:S01]  /*0990*/  IMAD.MOV.U32 R12, RZ, RZ, R4 ;  /* 0x000000ffff0c7224 */ /* 0x000fe200078e0004 */
[----:B------:R-:W-:Y:S02]  /*09a0*/  MOV R13, R5 ;  /* 0x00000005000d7202 */ /* 0x000fe40000000f00 */
[----:B------:R-:W-:-:S07]  /*09b0*/  MOV R0, 0x9d0 ;  /* 0x000009d000007802 */ /* 0x000fce0000000f00 */
[----:B------:R-:W-:Y:S05]  /*09c0*/  CALL.REL.NOINC `($__internal_0_$__cuda_sm20_div_rn_f64_full) ;  /* 0x0000000400407944 */ /* 0x000fea0003c00000 */
[----:B------:R-:W-:Y:S02]  /*09d0*/  IMAD.MOV.U32 R2, RZ, RZ, R18 ;  /* 0x000000ffff027224 */ /* 0x000fe400078e0012 */
[----:B------:R-:W-:-:S07]  /*09e0*/  IMAD.MOV.U32 R3, RZ, RZ, R19 ;  /* 0x000000ffff037224 */ /* 0x000fce00078e0013 */
.L_x_5:
[----:B------:R-:W0:Y:S02]  /*09f0*/  LDC.64 R10, c[0x0][0x3b0] ;  /* 0x0000ec00ff0a7b82 */ /* 0x000e240000000a00 */
[----:B0-----:R-:W2:Y:S01]  /*0a00*/  LDG.E.64 R10, desc[UR12][R10.64] ;  /* 0x0000000c0a0a7981 */ /* 0x001ea2000c1e1b00 */
[----:B------:R-:W0:Y:S01]  /*0a10*/  MUFU.RCP64H R5, R9 ;  /* 0x0000000900057308 */ /* 0x000e220000001800 */
[----:B------:R-:W-:-:S06]  /*0a20*/  IMAD.MOV.U32 R4, RZ, RZ, 0x1 ;  /* 0x00000001ff047424 */ /* 0x000fcc00078e00ff */
[----:B0-----:R-:W-:-:S08]  /*0a30*/  DFMA R12, R4, -R8, 1 ;  /* 0x3ff00000040c742b */ /* 0x001fd00000000808 */
[----:B------:R-:W-:-:S08]  /*0a40*/  DFMA R12, R12, R12, R12 ;  /* 0x0000000c0c0c722b */ /* 0x000fd0000000000c */
[----:B------:R-:W-:-:S08]  /*0a50*/  DFMA R12, R4, R12, R4 ;  /* 0x0000000c040c722b */ /* 0x000fd00000000004 */
[----:B------:R-:W-:-:S08]  /*0a60*/  DFMA R4, R12, -R8, 1 ;  /* 0x3ff000000c04742b */ /* 0x000fd00000000808 */
[----:B------:R-:W-:-:S08]  /*0a70*/  DFMA R4, R12, R4, R12 ;  /* 0x000000040c04722b */ /* 0x000fd0000000000c */
[----:B--2---:R-:W-:Y:S01]  /*0a80*/  DMUL R12, R10, R4 ;  /* 0x000000040a0c7228 */ /* 0x004fe20000000000 */
[----:B------:R-:W-:-:S07]  /*0a90*/  FSETP.GEU.AND P1, PT, |R11|, 6.5827683646048100446e-37, PT ;  /* 0x036000000b00780b */ /* 0x000fce0003f2e200 */
[----:B------:R-:W-:-:S08]  /*0aa0*/  DFMA R14, R12, -R8, R10 ;  /* 0x800000080c0e722b */ /* 0x000fd0000000000a */
[----:B------:R-:W-:-:S10]  /*0ab0*/  DFMA R4, R4, R14, R12 ;  /* 0x0000000e0404722b */ /* 0x000fd4000000000c */
[----:B------:R-:W-:-:S05]  /*0ac0*/  FFMA R0, RZ, R9, R5 ;  /* 0x00000009ff007223 */ /* 0x000fca0000000005 */
[----:B------:R-:W-:-:S13]  /*0ad0*/  FSETP.GT.AND P0, PT, |R0|, 1.469367938527859385e-39, PT ;  /* 0x001000000000780b */ /* 0x000fda0003f04200 */
[----:B------:R-:W-:Y:S05]  /*0ae0*/  @P0 BRA P1, `(.L_x_6) ;  /* 0x0000000000200947 */ /* 0x000fea0000800000 */
[----:B------:R-:W-:Y:S01]  /*0af0*/  IMAD.MOV.U32 R12, RZ, RZ, R10 ;  /* 0x000000ffff0c7224 */ /* 0x000fe200078e000a */
[----:B------:R-:W-:Y:S01]  /*0b00*/  MOV R0, 0xb50 ;  /* 0x00000b5000007802 */ /* 0x000fe20000000f00 */
[----:B------:R-:W-:Y:S02]  /*0b10*/  IMAD.MOV.U32 R13, RZ, RZ, R11 ;  /* 0x000000ffff0d7224 */ /* 0x000fe400078e000b */
[----:B------:R-:W-:Y:S02]  /*0b20*/  IMAD.MOV.U32 R10, RZ, RZ, R8 ;  /* 0x000000ffff0a7224 */ /* 0x000fe400078e0008 */
[----:B------:R-:W-:-:S07]  /*0b30*/  IMAD.MOV.U32 R11, RZ, RZ, R9 ;  /* 0x000000ffff0b7224 */ /* 0x000fce00078e0009 */
[----:B------:R-:W-:Y:S05]  /*0b40*/  CALL.REL.NOINC `($__internal_0_$__cuda_sm20_div_rn_f64_full) ;  /* 0x0000000000e07944 */ /* 0x000fea0003c00000 */
[----:B------:R-:W-:Y:S01]  /*0b50*/  MOV R4, R18 ;  /* 0x0000001200047202 */ /* 0x000fe20000000f00 */
[----:B------:R-:W-:-:S07]  /*0b60*/  IMAD.MOV.U32 R5, RZ, RZ, R19 ;  /* 0x000000ffff057224 */ /* 0x000fce00078e0013 */
.L_x_6:
[----:B------:R-:W-:Y:S01]  /*0b70*/  DADD R22, -RZ, |R4| ;  /* 0x00000000ff167229 */ /* 0x000fe20000000504 */
[----:B------:R-:W-:Y:S01]  /*0b80*/  MOV R0, 0xbb0 ;  /* 0x00000bb000007802 */ /* 0x000fe20000000f00 */
[----:B------:R-:W-:-:S09]  /*0b90*/  UMOV UR5, 0x40180000 ;  /* 0x4018000000057882 */ /* 0x000fd20000000000 */
[----:B------:R-:W-:Y:S05]  /*0ba0*/  CALL.REL.NOINC `($_Z17forceTwoParticlesiPiPdS0_S0_S0_S0_$__internal_accurate_pow) ;  /* 0x0000000800f87944 */ /* 0x000fea0003c00000 */
[C---:B------:R-:W-:Y:S02]  /*0bb0*/  DADD R8, R4.reuse, 6 ;  /* 0x4018000004087429 */ /* 0x040fe40000000000 */
[C---:B------:R-:W-:Y:S02]  /*0bc0*/  DSETP.NEU.AND P1, PT, R4.reuse, RZ, PT ;  /* 0x000000ff0400722a */ /* 0x040fe40003f2d000 */
[----:B------:R-:W-:-:S06]  /*0bd0*/  DSETP.NEU.AND P0, PT, R4, 1, PT ;  /* 0x3ff000000400742a */ /* 0x000fcc0003f0d000 */
[----:B------:R-:W-:-:S04]  /*0be0*/  LOP3.LUT R8, R9, 0x7ff00000, RZ, 0xc0, !PT ;  /* 0x7ff0000009087812 */ /* 0x000fc800078ec0ff */
[----:B------:R-:W-:Y:S01]  /*0bf0*/  ISETP.NE.AND P2, PT, R8, 0x7ff00000, PT ;  /* 0x7ff000000800780c */ /* 0x000fe20003f45270 */
[----:B------:R-:W-:Y:S01]  /*0c00*/  DMUL R8, R2, 24 ;  /* 0x4038000002087828 */ /* 0x000fe20000000000 */
        /* <DEDUP_REMOVED lines=8> */
.L_x_7:
[----:B------:R-:W-:Y:S01]  /*0c90*/  FSEL R2, R10, RZ, P0 ;  /* 0x000000ff0a027208 */ /* 0x000fe20000000000 */
[----:B------:R-:W-:Y:S01]  /*0ca0*/  IMAD.MOV.U32 R4, RZ, RZ, 0x0 ;  /* 0x00000000ff047424 */ /* 0x000fe200078e00ff */
[----:B------:R-:W-:Y:S01]  /*0cb0*/  FSEL R3, R11, 1.875, P0 ;  /* 0x3ff000000b037808 */ /* 0x000fe20000000000 */
[----:B------:R-:W-:Y:S01]  /*0cc0*/  IMAD.MOV.U32 R5, RZ, RZ, 0x40000000 ;  /* 0x40000000ff057424 */ /* 0x000fe200078e00ff */
[----:B------:R-:W0:Y:S01]  /*0cd0*/  LDCU.64 UR4, c[0x0][0x3a0] ;  /* 0x00007400ff0477ac */ /* 0x000e220008000a00 */
[----:B------:R-:W-:Y:S02]  /*0ce0*/  IMAD.U32 R16, RZ, RZ, UR14 ;  /* 0x0000000eff107e24 */ /* 0x000fe4000f8e00ff */
[----:B------:R-:W-:Y:S01]  /*0cf0*/  IMAD.U32 R17, RZ, RZ, UR15 ;  /* 0x0000000fff117e24 */ /* 0x000fe2000f8e00ff */
[C---:B------:R-:W-:Y:S01]  /*0d00*/  DMUL R8, R2.reuse, R8 ;  /* 0x0000000802087228 */ /* 0x040fe20000000000 */
[----:B------:R-:W-:Y:S01]  /*0d10*/  IMAD.U32 R18, RZ, RZ, UR6 ;  /* 0x00000006ff127e24 */ /* 0x000fe2000f8e00ff */
[----:B------:R-:W-:Y:S01]  /*0d20*/  DFMA R2, R2, R4, -1 ;  /* 0xbff000000202742b */ /* 0x000fe20000000004 */
[----:B------:R-:W-:-:S07]  /*0d30*/  IMAD.U32 R19, RZ, RZ, UR7 ;  /* 0x00000007ff137e24 */ /* 0x000fce000f8e00ff */
[----:B------:R-:W-:Y:S01]  /*0d40*/  DMUL R2, R8, R2 ;  /* 0x0000000208027228 */ /* 0x000fe20000000000 */
[----:B0-----:R-:W-:-:S07]  /*0d50*/  UIMAD.WIDE.U32 UR4, UR10, 0x8, UR4 ;  /* 0x000000080a0478a5 */ /* 0x001fce000f8e0004 */
[----:B------:R-:W-:Y:S01]  /*0d60*/  DMUL R6, R6, R2 ;  /* 0x0000000206067228 */ /* 0x000fe20000000000 */
[----:B------:R-:W-:Y:S01]  /*0d70*/  IMAD.U32 R12, RZ, RZ, UR4 ;  /* 0x00000004ff0c7e24 */ /* 0x000fe2000f8e00ff */
[----:B------:R-:W-:-:S05]  /*0d80*/  MOV R13, UR5 ;  /* 0x00000005000d7c02 */ /* 0x000fca0008000f00 */
[----:B------:R-:W-:Y:S04]  /*0d90*/  STG.E.64 desc[UR12][R12.64], R6 ;  /* 0x000000060c007986 */ /* 0x000fe8000c101b0c */
[----:B------:R-:W2:Y:S04]  /*0da0*/  LDG.E.64 R4, desc[UR12][R16.64+0x8] ;  /* 0x0000080c10047981 */ /* 0x000ea8000c1e1b00 */
[----:B------:R-:W2:Y:S01]  /*0db0*/  LDG.E.64 R8, desc[UR12][R18.64+0x8] ;  /* 0x0000080c12087981 */ /* 0x000ea2000c1e1b00 */
[----:B------:R-:W-:Y:S01]  /*0dc0*/  IMAD.U32 R14, RZ, RZ, UR4 ;  /* 0x00000004ff0e7e24 */ /* 0x000fe2000f8e00ff */
[----:B------:R-:W-:Y:S01]  /*0dd0*/  MOV R20, UR14 ;  /* 0x0000000e00147c02 */ /* 0x000fe20008000f00 */
[----:B------:R-:W-:-:S02]  /*0de0*/  IMAD.U32 R15, RZ, RZ, UR5 ;  /* 0x00000005ff0f7e24 */ /* 0x000fc4000f8e00ff */
[----:B------:R-:W-:Y:S02]  /*0df0*/  IMAD.U32 R10, RZ, RZ, UR6 ;  /* 0x00000006ff0a7e24 */ /* 0x000fe4000f8e00ff */
[----:B------:R-:W-:Y:S02]  /*0e00*/  IMAD.U32 R11, RZ, RZ, UR7 ;  /* 0x00000007ff0b7e24 */ /* 0x000fe4000f8e00ff */
[----:B------:R-:W-:Y:S01]  /*0e10*/  IMAD.U32 R21, RZ, RZ, UR15 ;  /* 0x0000000fff157e24 */ /* 0x000fe2000f8e00ff */
[----:B--2---:R-:W-:-:S08]  /*0e20*/  DADD R4, R4, -R8 ;  /* 0x0000000004047229 */ /* 0x004fd00000000808 */
[----:B------:R-:W-:-:S07]  /*0e30*/  DMUL R4, R2, R4 ;  /* 0x0000000402047228 */ /* 0x000fce0000000000 */
[----:B------:R-:W-:Y:S04]  /*0e40*/  STG.E.64 desc[UR12][R14.64+0x8], R4 ;  /* 0x000008040e007986 */ /* 0x000fe8000c101b0c */
[----:B------:R-:W2:Y:S04]  /*0e50*/  LDG.E.64 R8, desc[UR12][R20.64+0x10] ;  /* 0x0000100c14087981 */ /* 0x000ea8000c1e1b00 */
[----:B------:R-:W2:Y:S02]  /*0e60*/  LDG.E.64 R10, desc[UR12][R10.64+0x10] ;  /* 0x0000100c0a0a7981 */ /* 0x000ea4000c1e1b00 */
[----:B--2---:R-:W-:-:S08]  /*0e70*/  DADD R8, R8, -R10 ;  /* 0x0000000008087229 */ /* 0x004fd0000000080a */
[----:B------:R-:W-:Y:S01]  /*0e80*/  DMUL R8, R2, R8 ;  /* 0x0000000802087228 */ /* 0x000fe20000000000 */
[----:B------:R-:W-:Y:S02]  /*0e90*/  IMAD.U32 R2, RZ, RZ, UR4 ;  /* 0x00000004ff027e24 */ /* 0x000fe4000f8e00ff */
[----:B------:R-:W-:-:S05]  /*0ea0*/  IMAD.U32 R3, RZ, RZ, UR5 ;  /* 0x00000005ff037e24 */ /* 0x000fca000f8e00ff */
[----:B------:R-:W-:Y:S01]  /*0eb0*/  STG.E.64 desc[UR12][R2.64+0x10], R8 ;  /* 0x0000100802007986 */ /* 0x000fe2000c101b0c */
[----:B------:R-:W-:Y:S05]  /*0ec0*/  EXIT ;  /* 0x000000000000794d */ /* 0x000fea0003800000 */
        .weak           $__internal_0_$__cuda_sm20_div_rn_f64_full
        .type           $__internal_0_$__cuda_sm20_div_rn_f64_full,@function
        .size           $__internal_0_$__cuda_sm20_div_rn_f64_full,($__internal_1_$__cuda_sm20_dsqrt_rn_f64_mediumpath_v1 - $__internal_0_$__cuda_sm20_div_rn_f64_full)
$__internal_0_$__cuda_sm20_div_rn_f64_full:
[C---:B------:R-:W-:Y:S01]  /*0ed0*/  FSETP.GEU.AND P0, PT, |R11|.reuse, 1.469367938527859385e-39, PT ;  /* 0x001000000b00780b */ /* 0x040fe20003f0e200 */
[----:B------:R-:W-:Y:S01]  /*0ee0*/  IMAD.MOV.U32 R21, RZ, RZ, 0x1ca00000 ;  /* 0x1ca00000ff157424 */ /* 0x000fe200078e00ff */
[C---:B------:R-:W-:Y:S02]  /*0ef0*/  LOP3.LUT R4, R11.reuse, 0x800fffff, RZ, 0xc0, !PT ;  /* 0x800fffff0b047812 */ /* 0x040fe400078ec0ff */
[----:B------:R-:W-:Y:S02]  /*0f00*/  MOV R16, 0x1 ;  /* 0x0000000100107802 */ /* 0x000fe40000000f00 */
[----:B------:R-:W-:Y:S01]  /*0f10*/  LOP3.LUT R5, R4, 0x3ff00000, RZ, 0xfc, !PT ;  /* 0x3ff0000004057812 */ /* 0x000fe200078efcff */
[----:B------:R-:W-:Y:S01]  /*0f20*/  IMAD.MOV.U32 R4, RZ, RZ, R10 ;  /* 0x000000ffff047224 */ /* 0x000fe200078e000a */
[----:B------:R-:W-:Y:S02]  /*0f30*/  LOP3.LUT R23, R11, 0x7ff00000, RZ, 0xc0, !PT ;  /* 0x7ff000000b177812 */ /* 0x000fe400078ec0ff */
[----:B------:R-:W-:-:S03]  /*0f40*/  LOP3.LUT R22, R13, 0x7ff00000, RZ, 0xc0, !PT ;  /* 0x7ff000000d167812 */ /* 0x000fc600078ec0ff */
[----:B------:R-:W-:Y:S01]  /*0f50*/  @!P0 DMUL R4, R10, 8.98846567431157953865e+307 ;  /* 0x7fe000000a048828 */ /* 0x000fe20000000000 */
[----:B------:R-:W-:Y:S01]  /*0f60*/  ISETP.GE.U32.AND P1, PT, R22, R23, PT ;  /* 0x000000171600720c */ /* 0x000fe20003f26070 */
[----:B------:R-:W-:-:S04]  /*0f70*/  IMAD.MOV.U32 R20, RZ, RZ, R22 ;  /* 0x000000ffff147224 */ /* 0x000fc800078e0016 */
[----:B------:R-:W0:Y:S02]  /*0f80*/  MUFU.RCP64H R17, R5 ;  /* 0x0000000500117308 */ /* 0x000e240000001800 */
[----:B0-----:R-:W-:-:S08]  /*0f90*/  DFMA R14, R16, -R4, 1 ;  /* 0x3ff00000100e742b */ /* 0x001fd00000000804 */
[----:B------:R-:W-:-:S08]  /*0fa0*/  DFMA R14, R14, R14, R14 ;  /* 0x0000000e0e0e722b */ /* 0x000fd0000000000e */
[----:B------:R-:W-:Y:S01]  /*0fb0*/  DFMA R16, R16, R14, R16 ;  /* 0x0000000e1010722b */ /* 0x000fe20000000010 */
[----:B------:R-:W-:Y:S01]  /*0fc0*/  SEL R15, R21, 0x63400000, !P1 ;  /* 0x63400000150f7807 */ /* 0x000fe20004800000 */
[----:B------:R-:W-:Y:S01]  /*0fd0*/  IMAD.MOV.U32 R14, RZ, RZ, R12 ;  /* 0x000000ffff0e7224 */ /* 0x000fe200078e000c */
[----:B------:R-:W-:Y:S02]  /*0fe0*/  FSETP.GEU.AND P1, PT, |R13|, 1.469367938527859385e-39, PT ;  /* 0x001000000d00780b */ /* 0x000fe40003f2e200 */
[----:B------:R-:W-:-:S03]  /*0ff0*/  LOP3.LUT R15, R15, 0x800fffff, R13, 0xf8, !PT ;  /* 0x800fffff0f0f7812 */ /* 0x000fc600078ef80d */
[----:B------:R-:W-:-:S08]  /*1000*/  DFMA R18, R16, -R4, 1 ;  /* 0x3ff000001012742b */ /* 0x000fd00000000804 */
[----:B------:R-:W-:Y:S01]  /*1010*/  DFMA R16, R16, R18, R16 ;  /* 0x000000121010722b */ /* 0x000fe20000000010 */
[----:B------:R-:W-:Y:S10]  /*1020*/  @P1 BRA `(.L_x_8) ;  /* 0x0000000000201947 */ /* 0x000ff40003800000 */
[----:B------:R-:W-:Y:S01]  /*1030*/  LOP3.LUT R19, R11, 0x7ff00000, RZ, 0xc0, !PT ;  /* 0x7ff000000b137812 */ /* 0x000fe200078ec0ff */
[----:B------:R-:W-:-:S03]  /*1040*/  IMAD.MOV.U32 R18, RZ, RZ, RZ ;  /* 0x000000ffff127224 */ /* 0x000fc600078e00ff */
[----:B------:R-:W-:-:S04]  /*1050*/  ISETP.GE.U32.AND P1, PT, R22, R19, PT ;  /* 0x000000131600720c */ /* 0x000fc80003f26070 */
[----:B------:R-:W-:-:S04]  /*1060*/  SEL R19, R21, 0x63400000, !P1 ;  /* 0x6340000015137807 */ /* 0x000fc80004800000 */
[----:B------:R-:W-:-:S04]  /*1070*/  LOP3.LUT R19, R19, 0x80000000, R13, 0xf8, !PT ;  /* 0x8000000013137812 */ /* 0x000fc800078ef80d */
[----:B------:R-:W-:-:S06]  /*1080*/  LOP3.LUT R19, R19, 0x100000, RZ, 0xfc, !PT ;  /* 0x0010000013137812 */ /* 0x000fcc00078efcff */
[----:B------:R-:W-:-:S10]  /*1090*/  DFMA R14, R14, 2, -R18 ;  /* 0x400000000e0e782b */ /* 0x000fd40000000812 */
[----:B------:R-:W-:-:S07]  /*10a0*/  LOP3.LUT R20, R15, 0x7ff00000, RZ, 0xc0, !PT ;  /* 0x7ff000000f147812 */ /* 0x000fce00078ec0ff */
.L_x_8:
[----:B------:R-:W-:Y:S01]  /*10b0*/  @!P0 LOP3.LUT R23, R5, 0x7ff00000, RZ, 0xc0, !PT ;  /* 0x7ff0000005178812 */ /* 0x000fe200078ec0ff */
[----:B------:R-:W-:Y:S01]  /*10c0*/  VIADD R26, R20, 0xffffffff ;  /* 0xffffffff141a7836 */ /* 0x000fe20000000000 */
[----:B------:R-:W-:-:S03]  /*10d0*/  DMUL R18, R16, R14 ;  /* 0x0000000e10127228 */ /* 0x000fc60000000000 */
[----:B------:R-:W-:Y:S01]  /*10e0*/  VIADD R27, R23, 0xffffffff ;  /* 0xffffffff171b7836 */ /* 0x000fe20000000000 */
[----:B------:R-:W-:-:S04]  /*10f0*/  ISETP.GT.U32.AND P0, PT, R26, 0x7feffffe, PT ;  /* 0x7feffffe1a00780c */ /* 0x000fc80003f04070 */
[----:B------:R-:W-:Y:S01]  /*1100*/  ISETP.GT.U32.OR P0, PT, R27, 0x7feffffe, P0 ;  /* 0x7feffffe1b00780c */ /* 0x000fe20000704470 */
[----:B------:R-:W-:-:S08]  /*1110*/  DFMA R24, R18, -R4, R14 ;  /* 0x800000041218722b */ /* 0x000fd0000000000e */
[----:B------:R-:W-:-:S04]  /*1120*/  DFMA R16, R16, R24, R18 ;  /* 0x000000181010722b */ /* 0x000fc80000000012 */
[----:B------:R-:W-:Y:S07]  /*1130*/  @P0 BRA `(.L_x_9) ;  /* 0x00000000006c0947 */ /* 0x000fee0003800000 */
[----:B------:R-:W-:Y:S01]  /*1140*/  LOP3.LUT R13, R11, 0x7ff00000, RZ, 0xc0, !PT ;  /* 0x7ff000000b0d7812 */ /* 0x000fe200078ec0ff */
[----:B------:R-:W-:-:S03]  /*1150*/  IMAD.MOV.U32 R20, RZ, RZ, RZ ;  /* 0x000000ffff147224 */ /* 0x000fc600078e00ff */
[CC--:B------:R-:W-:Y:S02]  /*1160*/  VIADDMNMX R12, R22.reuse, -R13.reuse, 0xb9600000, !PT ;  /* 0xb9600000160c7446 */ /* 0x0c0fe4000780090d */
[----:B------:R-:W-:Y:S02]  /*1170*/  ISETP.GE.U32.AND P0, PT, R22, R13, PT ;  /* 0x0000000d1600720c */ /* 0x000fe40003f06070 */
[----:B------:R-:W-:Y:S02]  /*1180*/  VIMNMX R12, PT, PT, R12, 0x46a00000, PT ;  /* 0x46a000000c0c7848 */ /* 0x000fe40003fe0100 */
[----:B------:R-:W-:-:S04]  /*1190*/  SEL R21, R21, 0x63400000, !P0 ;  /* 0x6340000015157807 */ /* 0x000fc80004000000 */
[----:B------:R-:W-:-:S05]  /*11a0*/  IADD3 R12, PT, PT, -R21, R12, RZ ;  /* 0x0000000c150c7210 */ /* 0x000fca0007ffe1ff */
[----:B------:R-:W-:-:S06]  /*11b0*/  VIADD R21, R12, 0x7fe00000 ;  /* 0x7fe000000c157836 */ /* 0x000fcc0000000000 */
[----:B------:R-:W-:-:S10]  /*11c0*/  DMUL R18, R16, R20 ;  /* 0x0000001410127228 */ /* 0x000fd40000000000 */
[----:B------:R-:W-:-:S13]  /*11d0*/  FSETP.GTU.AND P0, PT, |R19|, 1.469367938527859385e-39, PT ;  /* 0x001000001300780b */ /* 0x000fda0003f0c200 */
[----:B------:R-:W-:Y:S05]  /*11e0*/  @P0 BRA `(.L_x_10) ;  /* 0x0000000000940947 */ /* 0x000fea0003800000 */
[----:B------:R-:W-:Y:S01]  /*11f0*/  DFMA R4, R16, -R4, R14 ;  /* 0x800000041004722b */ /* 0x000fe2000000000e */
[----:B------:R-:W-:-:S09]  /*1200*/  IMAD.MOV.U32 R20, RZ, RZ, RZ ;  /* 0x000000ffff147224 */ /* 0x000fd200078e00ff */
[C---:B------:R-:W-:Y:S02]  /*1210*/  FSETP.NEU.AND P0, PT, R5.reuse, RZ, PT ;  /* 0x000000ff0500720b */ /* 0x040fe40003f0d000 */
[----:B------:R-:W-:-:S04]  /*1220*/  LOP3.LUT R11, R5, 0x80000000, R11, 0x48, !PT ;  /* 0x80000000050b7812 */ /* 0x000fc800078e480b */
[----:B------:R-:W-:-:S07]  /*1230*/  LOP3.LUT R21, R11, R21, RZ, 0xfc, !PT ;  /* 0x000000150b157212 */ /* 0x000fce00078efcff */
[----:B------:R-:W-:Y:S05]  /*1240*/  @!P0 BRA `(.L_x_10) ;  /* 0x00000000007c8947 */ /* 0x000fea0003800000 */
[----:B------:R-:W-:Y:S02]  /*1250*/  IMAD.MOV R5, RZ, RZ, -R12 ;  /* 0x000000ffff057224 */ /* 0x000fe400078e0a0c */
[----:B------:R-:W-:-:S06]  /*1260*/  IMAD.MOV.U32 R4, RZ, RZ, RZ ;  /* 0x000000ffff047224 */ /* 0x000fcc00078e00ff */
[----:B------:R-:W-:Y:S02]  /*1270*/  DFMA R4, R18, -R4, R16 ;  /* 0x800000041204722b */ /* 0x000fe40000000010 */
[----:B------:R-:W-:-:S04]  /*1280*/  DMUL.RP R16, R16, R20 ;  /* 0x0000001410107228 */ /* 0x000fc80000008000 */
[----:B------:R-:W-:-:S04]  /*1290*/  IADD3 R4, PT, PT, -R12, -0x43300000, RZ ;  /* 0xbcd000000c047810 */ /* 0x000fc80007ffe1ff */
[----:B------:R-:W-:Y:S02]  /*12a0*/  FSETP.NEU.AND P0, PT, |R5|, R4, PT ;  /* 0x000000040500720b */ /* 0x000fe40003f0d200 */
[----:B------:R-:W-:Y:S02]  /*12b0*/  LOP3.LUT R11, R17, R11, RZ, 0x3c, !PT ;  /* 0x0000000b110b7212 */ /* 0x000fe400078e3cff */
[----:B------:R-:W-:Y:S02]  /*12c0*/  FSEL R18, R16, R18, !P0 ;  /* 0x0000001210127208 */ /* 0x000fe40004000000 */
[----:B------:R-:W-:Y:S01]  /*12d0*/  FSEL R19, R11, R19, !P0 ;  /* 0x000000130b137208 */ /* 0x000fe20004000000 */
[----:B------:R-:W-:Y:S06]  /*12e0*/  BRA `(.L_x_10) ;  /* 0x0000000000547947 */ /* 0x000fec0003800000 */
.L_x_9:
[----:B------:R-:W-:-:S14]  /*12f0*/  DSETP.NAN.AND P0, PT, R12, R12, PT ;  /* 0x0000000c0c00722a */ /* 0x000fdc0003f08000 */
[----:B------:R-:W-:Y:S05]  /*1300*/  @P0 BRA `(.L_x_11) ;  /* 0x0000000000440947 */ /* 0x000fea0003800000 */
[----:B------:R-:W-:-:S14]  /*1310*/  DSETP.NAN.AND P0, PT, R10, R10, PT ;  /* 0x0000000a0a00722a */ /* 0x000fdc0003f08000 */
[----:B------:R-:W-:Y:S05]  /*1320*/  @P0 BRA `(.L_x_12) ;  /* 0x0000000000300947 */ /* 0x000fea0003800000 */
[----:B------:R-:W-:Y:S01]  /*1330*/  ISETP.NE.AND P0, PT, R20, R23, PT ;  /* 0x000000171400720c */ /* 0x000fe20003f05270 */
[----:B------:R-:W-:Y:S01]  /*1340*/  IMAD.MOV.U32 R18, RZ, RZ, 0x0 ;  /* 0x00000000ff127424 */ /* 0x000fe200078e00ff */
[----:B------:R-:W-:-:S11]  /*1350*/  MOV R19, 0xfff80000 ;  /* 0xfff8000000137802 */ /* 0x000fd60000000f00 */
[----:B------:R-:W-:Y:S05]  /*1360*/  @!P0 BRA `(.L_x_10) ;  /* 0x0000000000348947 */ /* 0x000fea0003800000 */
[----:B------:R-:W-:Y:S02]  /*1370*/  ISETP.NE.AND P0, PT, R20, 0x7ff00000, PT ;  /* 0x7ff000001400780c */ /* 0x000fe40003f05270 */
[----:B------:R-:W-:Y:S02]  /*1380*/  LOP3.LUT R19, R13, 0x80000000, R11, 0x48, !PT ;  /* 0x800000000d137812 */ /* 0x000fe400078e480b */
[----:B------:R-:W-:-:S13]  /*1390*/  ISETP.EQ.OR P0, PT, R23, RZ, !P0 ;  /* 0x000000ff1700720c */ /* 0x000fda0004702670 */
[----:B------:R-:W-:Y:S01]  /*13a0*/  @P0 LOP3.LUT R4, R19, 0x7ff00000, RZ, 0xfc, !PT ;  /* 0x7ff0000013040812 */ /* 0x000fe200078efcff */
[----:B------:R-:W-:Y:S02]  /*13b0*/  @!P0 IMAD.MOV.U32 R18, RZ, RZ, RZ ;  /* 0x000000ffff128224 */ /* 0x000fe400078e00ff */
[----:B------:R-:W-:Y:S02]  /*13c0*/  @P0 IMAD.MOV.U32 R18, RZ, RZ, RZ ;  /* 0x000000ffff120224 */ /* 0x000fe400078e00ff */
[----:B------:R-:W-:Y:S01]  /*13d0*/  @P0 IMAD.MOV.U32 R19, RZ, RZ, R4 ;  /* 0x000000ffff130224 */ /* 0x000fe200078e0004 */
[----:B------:R-:W-:Y:S06]  /*13e0*/  BRA `(.L_x_10) ;  /* 0x0000000000147947 */ /* 0x000fec0003800000 */
.L_x_12:
[----:B------:R-:W-:Y:S01]  /*13f0*/  LOP3.LUT R19, R11, 0x80000, RZ, 0xfc, !PT ;  /* 0x000800000b137812 */ /* 0x000fe200078efcff */
[----:B------:R-:W-:Y:S01]  /*1400*/  IMAD.MOV.U32 R18, RZ, RZ, R10 ;  /* 0x000000ffff127224 */ /* 0x000fe200078e000a */
[----:B------:R-:W-:Y:S06]  /*1410*/  BRA `(.L_x_10) ;  /* 0x0000000000087947 */ /* 0x000fec0003800000 */
.L_x_11:
[----:B------:R-:W-:Y:S01]  /*1420*/  LOP3.LUT R19, R13, 0x80000, RZ, 0xfc, !PT ;  /* 0x000800000d137812 */ /* 0x000fe200078efcff */
[----:B------:R-:W-:-:S07]  /*1430*/  IMAD.MOV.U32 R18, RZ, RZ, R12 ;  /* 0x000000ffff127224 */ /* 0x000fce00078e000c */
.L_x_10:
[----:B------:R-:W-:Y:S01]  /*1440*/  IMAD.MOV.U32 R4, RZ, RZ, R0 ;  /* 0x000000ffff047224 */ /* 0x000fe200078e0000 */
[----:B------:R-:W-:-:S04]  /*1450*/  MOV R5, 0x0 ;  /* 0x0000000000057802 */ /* 0x000fc80000000f00 */
[----:B------:R-:W-:Y:S05]  /*1460*/  RET.REL.NODEC R4 `(_Z17forceTwoParticlesiPiPdS0_S0_S0_S0_) ;  /* 0xffffffe804e47950 */ /* 0x000fea0003c3ffff */
        .weak           $__internal_1_$__cuda_sm20_dsqrt_rn_f64_mediumpath_v1
        .type           $__internal_1_$__cuda_sm20_dsqrt_rn_f64_mediumpath_v1,@function
        .size           $__internal_1_$__cuda_sm20_dsqrt_rn_f64_mediumpath_v1,($_Z17forceTwoParticlesiPiPdS0_S0_S0_S0_$__internal_accurate_pow - $__internal_1_$__cuda_sm20_dsqrt_rn_f64_mediumpath_v1)
$__internal_1_$__cuda_sm20_dsqrt_rn_f64_mediumpath_v1:
[----:B------:R-:W-:Y:S01]  /*1470*/  UISETP.GE.U32.AND UP0, UPT, UR5, -0x3400000, UPT ;  /* 0xfcc000000500788c */ /* 0x000fe2000bf06070 */
[----:B------:R-:W-:Y:S02]  /*1480*/  IMAD.U32 R14, RZ, RZ, UR18 ;  /* 0x00000012ff0e7e24 */ /* 0x000fe4000f8e00ff */
[----:B------:R-:W-:Y:S02]  /*1490*/  IMAD.U32 R17, RZ, RZ, UR19 ;  /* 0x00000013ff117e24 */ /* 0x000fe4000f8e00ff */
[----:B------:R-:W-:Y:S01]  /*14a0*/  IMAD.MOV.U32 R8, RZ, RZ, R4 ;  /* 0x000000ffff087224 */ /* 0x000fe200078e0004 */
[----:B------:R-:W-:Y:S01]  /*14b0*/  MOV R4, R14 ;  /* 0x0000000e00047202 */ /* 0x000fe20000000f00 */
[----:B------:R-:W-:Y:S02]  /*14c0*/  IMAD.MOV.U32 R9, RZ, RZ, R3 ;  /* 0x000000ffff097224 */ /* 0x000fe400078e0003 */
[----:B------:R-:W-:Y:S02]  /*14d0*/  IMAD.U32 R15, RZ, RZ, UR19 ;  /* 0x00000013ff0f7e24 */ /* 0x000fe4000f8e00ff */
[----:B------:R-:W-:-:S02]  /*14e0*/  IMAD.U32 R16, RZ, RZ, UR18 ;  /* 0x00000012ff107e24 */ /* 0x000fc4000f8e00ff */
[----:B------:R-:W-:Y:S02]  /*14f0*/  IMAD.MOV.U32 R5, RZ, RZ, R17 ;  /* 0x000000ffff057224 */ /* 0x000fe400078e0011 */
[----:B------:R-:W-:Y:S02]  /*1500*/  IMAD.MOV.U32 R2, RZ, RZ, R12 ;  /* 0x000000ffff027224 */ /* 0x000fe400078e000c */
[----:B------:R-:W-:Y:S01]  /*1510*/  IMAD.MOV.U32 R3, RZ, RZ, R13 ;  /* 0x000000ffff037224 */ /* 0x000fe200078e000d */
[----:B------:R-:W-:Y:S06]  /*1520*/  BRA.U !UP0, `(.L_x_13) ;  /* 0x0000000108207547 */ /* 0x000fec000b800000 */
[----:B------:R-:W-:-:S10]  /*1530*/  DFMA.RM R2, R2, R8, R10 ;  /* 0x000000080202722b */ /* 0x000fd4000000400a */
[----:B------:R-:W-:-:S05]  /*1540*/  IADD3 R8, P0, PT, R2, 0x1, RZ ;  /* 0x0000000102087810 */ /* 0x000fca0007f1e0ff */
[----:B------:R-:W-:-:S06]  /*1550*/  IMAD.X R9, RZ, RZ, R3, P0 ;  /* 0x000000ffff097224 */ /* 0x000fcc00000e0603 */
[----:B------:R-:W-:-:S08]  /*1560*/  DFMA.RP R4, -R2, R8, R4 ;  /* 0x000000080204722b */ /* 0x000fd00000008104 */
[----:B------:R-:W-:-:S06]  /*1570*/  DSETP.GT.AND P0, PT, R4, RZ, PT ;  /* 0x000000ff0400722a */ /* 0x000fcc0003f04000 */
[----:B------:R-:W-:Y:S02]  /*1580*/  FSEL R2, R8, R2, P0 ;  /* 0x0000000208027208 */ /* 0x000fe40000000000 */
[----:B------:R-:W-:Y:S01]  /*1590*/  FSEL R3, R9, R3, P0 ;  /* 0x0000000309037208 */ /* 0x000fe20000000000 */
[----:B------:R-:W-:Y:S06]  /*15a0*/  BRA `(.L_x_14) ;  /* 0x0000000000647947 */ /* 0x000fec0003800000 */
.L_x_13:
[----:B------:R-:W-:-:S14]  /*15b0*/  DSETP.NE.AND P0, PT, R4, RZ, PT ;  /* 0x000000ff0400722a */ /* 0x000fdc0003f05000 */
[----:B------:R-:W-:Y:S05]  /*15c0*/  @!P0 BRA `(.L_x_15) ;  /* 0x0000000000588947 */ /* 0x000fea0003800000 */
[----:B------:R-:W-:-:S13]  /*15d0*/  ISETP.GE.AND P0, PT, R5, RZ, PT ;  /* 0x000000ff0500720c */ /* 0x000fda0003f06270 */
[----:B------:R-:W-:Y:S02]  /*15e0*/  @!P0 IMAD.MOV.U32 R2, RZ, RZ, 0x0 ;  /* 0x00000000ff028424 */ /* 0x000fe400078e00ff */
[----:B------:R-:W-:Y:S01]  /*15f0*/  @!P0 IMAD.MOV.U32 R3, RZ, RZ, -0x80000 ;  /* 0xfff80000ff038424 */ /* 0x000fe200078e00ff */
[----:B------:R-:W-:Y:S06]  /*1600*/  @!P0 BRA `(.L_x_14) ;  /* 0x00000000004c8947 */ /* 0x000fec0003800000 */
[----:B------:R-:W-:-:S13]  /*1610*/  ISETP.GT.AND P0, PT, R5, 0x7fefffff, PT ;  /* 0x7fefffff0500780c */ /* 0x000fda0003f04270 */
[----:B------:R-:W-:Y:S05]  /*1620*/  @P0 BRA `(.L_x_15) ;  /* 0x0000000000400947 */ /* 0x000fea0003800000 */
[----:B------:R-:W-:Y:S01]  /*1630*/  DMUL R2, R4, 8.11296384146066816958e+31 ;  /* 0x4690000004027828 */ /* 0x000fe20000000000 */
[----:B------:R-:W-:Y:S01]  /*1640*/  IMAD.MOV.U32 R10, RZ, RZ, 0x0 ;  /* 0x00000000ff0a7424 */ /* 0x000fe200078e00ff */
[----:B------:R-:W-:Y:S01]  /*1650*/  MOV R4, RZ ;  /* 0x000000ff00047202 */ /* 0x000fe20000000f00 */
[----:B------:R-:W-:-:S03]  /*1660*/  IMAD.MOV.U32 R11, RZ, RZ, 0x3fd80000 ;  /* 0x3fd80000ff0b7424 */ /* 0x000fc600078e00ff */
[----:B------:R-:W0:Y:S02]  /*1670*/  MUFU.RSQ64H R5, R3 ;  /* 0x0000000300057308 */ /* 0x000e240000001c00 */
[----:B0-----:R-:W-:-:S08]  /*1680*/  DMUL R8, R4, R4 ;  /* 0x0000000404087228 */ /* 0x001fd00000000000 */
[----:B------:R-:W-:-:S08]  /*1690*/  DFMA R8, R2, -R8, 1 ;  /* 0x3ff000000208742b */ /* 0x000fd00000000808 */
[----:B------:R-:W-:Y:S02]  /*16a0*/  DFMA R10, R8, R10, 0.5 ;  /* 0x3fe00000080a742b */ /* 0x000fe4000000000a */
[----:B------:R-:W-:-:S08]  /*16b0*/  DMUL R8, R4, R8 ;  /* 0x0000000804087228 */ /* 0x000fd00000000000 */
[----:B------:R-:W-:-:S08]  /*16c0*/  DFMA R8, R10, R8, R4 ;  /* 0x000000080a08722b */ /* 0x000fd00000000004 */
[----:B------:R-:W-:Y:S02]  /*16d0*/  DMUL R4, R2, R8 ;  /* 0x0000000802047228 */ /* 0x000fe40000000000 */
[----:B------:R-:W-:-:S06]  /*16e0*/  VIADD R9, R9, 0xfff00000 ;  /* 0xfff0000009097836 */ /* 0x000fcc0000000000 */
[----:B------:R-:W-:-:S08]  /*16f0*/  DFMA R10, R4, -R4, R2 ;  /* 0x80000004040a722b */ /* 0x000fd00000000002 */
[----:B------:R-:W-:-:S10]  /*1700*/  DFMA R2, R8, R10, R4 ;  /* 0x0000000a0802722b */ /* 0x000fd40000000004 */
[----:B------:R-:W-:Y:S01]  /*1710*/  VIADD R3, R3, 0xfcb00000 ;  /* 0xfcb0000003037836 */ /* 0x000fe20000000000 */
[----:B------:R-:W-:Y:S06]  /*1720*/  BRA `(.L_x_14) ;  /* 0x0000000000047947 */ /* 0x000fec0003800000 */
.L_x_15:
[----:B------:R-:W-:-:S11]  /*1730*/  DADD R2, R4, R4 ;  /* 0x0000000004027229 */ /* 0x000fd60000000004 */
.L_x_14:
[----:B------:R-:W-:Y:S01]  /*1740*/  IMAD.MOV.U32 R8, RZ, RZ, R2 ;  /* 0x000000ffff087224 */ /* 0x000fe200078e0002 */
[----:B------:R-:W-:Y:S01]  /*1750*/  MOV R2, R0 ;  /* 0x0000000000027202 */ /* 0x000fe20000000f00 */
[----:B------:R-:W-:Y:S02]  /*1760*/  IMAD.MOV.U32 R9, RZ, RZ, R3 ;  /* 0x000000ffff097224 */ /* 0x000fe400078e0003 */
[----:B------:R-:W-:-:S04]  /*1770*/  IMAD.MOV.U32 R3, RZ, RZ, 0x0 ;  /* 0x00000000ff037424 */ /* 0x000fc800078e00ff */
[----:B------:R-:W-:Y:S05]  /*1780*/  RET.REL.NODEC R2 `(_Z17forceTwoParticlesiPiPdS0_S0_S0_S0_) ;  /* 0xffffffe8021c7950 */ /* 0x000fea0003c3ffff */
        .type           $_Z17forceTwoParticlesiPiPdS0_S0_S0_S0_$__internal_accurate_pow,@function
        .size           $_Z17forceTwoParticlesiPiPdS0_S0_S0_S0_$__internal_accurate_pow,(.L_x_40 - $_Z17forceTwoParticlesiPiPdS0_S0_S0_S0_$__internal_accurate_pow)
$_Z17forceTwoParticlesiPiPdS0_S0_S0_S0_$__internal_accurate_pow:
[----:B------:R-:W-:Y:S01]  /*1790*/  ISETP.GT.U32.AND P0, PT, R23, 0xfffff, PT ;  /* 0x000fffff1700780c */ /* 0x000fe20003f04070 */
[----:B------:R-:W-:Y:S01]  /*17a0*/  IMAD.MOV.U32 R10, RZ, RZ, R23 ;  /* 0x000000ffff0a7224 */ /* 0x000fe200078e0017 */
[----:B------:R-:W-:Y:S01]  /*17b0*/  UMOV UR8, 0x7d2cafe2 ;  /* 0x7d2cafe200087882 */ /* 0x000fe20000000000 */
[----:B------:R-:W-:Y:S01]  /*17c0*/  IMAD.MOV.U32 R16, RZ, RZ, R22 ;  /* 0x000000ffff107224 */ /* 0x000fe200078e0016 */
[----:B------:R-:W-:Y:S01]  /*17d0*/  UMOV UR9, 0x3eb0f5ff ;  /* 0x3eb0f5ff00097882 */ /* 0x000fe20000000000 */
[----:B------:R-:W-:Y:S01]  /*17e0*/  IMAD.MOV.U32 R12, RZ, RZ, RZ ;  /* 0x000000ffff0c7224 */ /* 0x000fe200078e00ff */
[----:B------:R-:W-:Y:S01]  /*17f0*/  UMOV UR16, 0xfefa39ef ;  /* 0xfefa39ef00107882 */ /* 0x000fe20000000000 */
[----:B------:R-:W-:-:S06]  /*1800*/  UMOV UR17, 0x3fe62e42 ;  /* 0x3fe62e4200117882 */ /* 0x000fcc0000000000 */
[----:B------:R-:W-:-:S10]  /*1810*/  @!P0 DMUL R20, R22, 1.80143985094819840000e+16 ;  /* 0x4350000016148828 */ /* 0x000fd40000000000 */
[----:B------:R-:W-:Y:S02]  /*1820*/  @!P0 IMAD.MOV.U32 R10, RZ, RZ, R21 ;  /* 0x000000ffff0a8224 */ /* 0x000fe400078e0015 */
[----:B------:R-:W-:Y:S01]  /*1830*/  @!P0 IMAD.MOV.U32 R16, RZ, RZ, R20 ;  /* 0x000000ffff108224 */ /* 0x000fe200078e0014 */
[----:B------:R-:W-:Y:S02]  /*1840*/  SHF.R.U32.HI R20, RZ, 0x14, R23 ;  /* 0x00000014ff147819 */ /* 0x000fe40000011617 */
[----:B------:R-:W-:Y:S02]  /*1850*/  LOP3.LUT R10, R10, 0x800fffff, RZ, 0xc0, !PT ;  /* 0x800fffff0a0a7812 */ /* 0x000fe400078ec0ff */
[----:B------:R-:W-:Y:S02]  /*1860*/  @!P0 LEA.HI R20, R21, 0xffffffca, RZ, 0xc ;  /* 0xffffffca15148811 */ /* 0x000fe400078f60ff */
[----:B------:R-:W-:-:S04]  /*1870*/  LOP3.LUT R17, R10, 0x3ff00000, RZ, 0xfc, !PT ;  /* 0x3ff000000a117812 */ /* 0x000fc800078efcff */
[----:B------:R-:W-:-:S13]  /*1880*/  ISETP.GE.U32.AND P1, PT, R17, 0x3ff6a09f, PT ;  /* 0x3ff6a09f1100780c */ /* 0x000fda0003f26070 */
[----:B------:R-:W-:-:S05]  /*1890*/  @P1 VIADD R11, R17, 0xfff00000 ;  /* 0xfff00000110b1836 */ /* 0x000fca0000000000 */
[----:B------:R-:W-:-:S06]  /*18a0*/  @P1 MOV R17, R11 ;  /* 0x0000000b00111202 */ /* 0x000fcc0000000f00 */
[C---:B------:R-:W-:Y:S02]  /*18b0*/  DADD R18, R16.reuse, 1 ;  /* 0x3ff0000010127429 */ /* 0x040fe40000000000 */
[----:B------:R-:W-:-:S04]  /*18c0*/  DADD R16, R16, -1 ;  /* 0xbff0000010107429 */ /* 0x000fc80000000000 */
[----:B------:R-:W0:Y:S02]  /*18d0*/  MUFU.RCP64H R13, R19 ;  /* 0x00000013000d7308 */ /* 0x000e240000001800 */
[----:B0-----:R-:W-:-:S08]  /*18e0*/  DFMA R10, -R18, R12, 1 ;  /* 0x3ff00000120a742b */ /* 0x001fd0000000010c */
[----:B------:R-:W-:-:S08]  /*18f0*/  DFMA R10, R10, R10, R10 ;  /* 0x0000000a0a0a722b */ /* 0x000fd0000000000a */
[----:B------:R-:W-:Y:S01]  /*1900*/  DFMA R10, R12, R10, R12 ;  /* 0x0000000a0c0a722b */ /* 0x000fe2000000000c */
[----:B------:R-:W-:Y:S02]  /*1910*/  IMAD.MOV.U32 R12, RZ, RZ, 0x41ad3b5a ;  /* 0x41ad3b5aff0c7424 */ /* 0x000fe400078e00ff */
[----:B------:R-:W-:-:S05]  /*1920*/  IMAD.MOV.U32 R13, RZ, RZ, 0x3ed0f5d2 ;  /* 0x3ed0f5d2ff0d7424 */ /* 0x000fca00078e00ff */
[----:B------:R-:W-:-:S08]  /*1930*/  DMUL R14, R16, R10 ;  /* 0x0000000a100e7228 */ /* 0x000fd00000000000 */
[----:B------:R-:W-:-:S08]  /*1940*/  DFMA R14, R16, R10, R14 ;  /* 0x0000000a100e722b */ /* 0x000fd0000000000e */
[CC--:B------:R-:W-:Y:S02]  /*1950*/  DMUL R26, R14.reuse, R14.reuse ;  /* 0x0000000e0e1a7228 */ /* 0x0c0fe40000000000 */
[----:B------:R-:W-:-:S06]  /*1960*/  DMUL R18, R14, R14 ;  /* 0x0000000e0e127228 */ /* 0x000fcc0000000000 */
[----:B------:R-:W-:Y:S01]  /*1970*/  DFMA R12, R26, UR8, R12 ;  /* 0x000000081a0c7c2b */ /* 0x000fe2000800000c */
[----:B------:R-:W-:Y:S01]  /*1980*/  UMOV UR8, 0x75488a3f ;  /* 0x75488a3f00087882 */ /* 0x000fe20000000000 */
[----:B------:R-:W-:Y:S01]  /*1990*/  UMOV UR9, 0x3ef3b20a ;  /* 0x3ef3b20a00097882 */ /* 0x000fe20000000000 */
[----:B------:R-:W-:-:S05]  /*19a0*/  DFMA R22, R14, R14, -R18 ;  /* 0x0000000e0e16722b */ /* 0x000fca0000000812 */
[----:B------:R-:W-:Y:S01]  /*19b0*/  DFMA R24, R26, R12, UR8 ;  /* 0x000000081a187e2b */ /* 0x000fe2000800000c */
[----:B------:R-:W-:Y:S01]  /*19c0*/  UMOV UR8, 0xe4faecd5 ;  /* 0xe4faecd500087882 */ /* 0x000fe20000000000 */
[----:B------:R-:W-:Y:S01]  /*19d0*/  UMOV UR9, 0x3f1745cd ;  /* 0x3f1745cd00097882 */ /* 0x000fe20000000000 */
[----:B------:R-:W-:-:S05]  /*19e0*/  DADD R12, R16, -R14 ;  /* 0x00000000100c7229 */ /* 0x000fca000000080e */
[----:B------:R-:W-:Y:S01]  /*19f0*/  DFMA R24, R26, R24, UR8 ;  /* 0x000000081a187e2b */ /* 0x000fe20008000018 */
[----:B------:R-:W-:Y:S01]  /*1a00*/  UMOV UR8, 0x258a578b ;  /* 0x258a578b00087882 */ /* 0x000fe20000000000 */
[----:B------:R-:W-:Y:S01]  /*1a10*/  UMOV UR9, 0x3f3c71c7 ;  /* 0x3f3c71c700097882 */ /* 0x000fe20000000000 */
[----:B------:R-:W-:-:S05]  /*1a20*/  DADD R12, R12, R12 ;  /* 0x000000000c0c7229 */ /* 0x000fca000000000c */
[----:B------:R-:W-:Y:S01]  /*1a30*/  DFMA R24, R26, R24, UR8 ;  /* 0x000000081a187e2b */ /* 0x000fe20008000018 */
[----:B------:R-:W-:Y:S01]  /*1a40*/  UMOV UR8, 0x9242b910 ;  /* 0x9242b91000087882 */ /* 0x000fe20000000000 */
[----:B------:R-:W-:Y:S01]  /*1a50*/  UMOV UR9, 0x3f624924 ;  /* 0x3f62492400097882 */ /* 0x000fe20000000000 */
[----:B------:R-:W-:-:S05]  /*1a60*/  DFMA R12, R16, -R14, R12 ;  /* 0x8000000e100c722b */ /* 0x000fca000000000c */
[----:B------:R-:W-:Y:S01]  /*1a70*/  DFMA R24, R26, R24, UR8 ;  /* 0x000000081a187e2b */ /* 0x000fe20008000018 */
[----:B------:R-:W-:Y:S01]  /*1a80*/  UMOV UR8, 0x99999dfb ;  /* 0x99999dfb00087882 */ /* 0x000fe20000000000 */
[----:B------:R-:W-:Y:S01]  /*1a90*/  UMOV UR9, 0x3f899999 ;  /* 0x3f89999900097882 */ /* 0x000fe20000000000 */
[----:B------:R-:W-:-:S05]  /*1aa0*/  DMUL R12, R10, R12 ;  /* 0x0000000c0a0c7228 */ /* 0x000fca0000000000 */
[----:B------:R-:W-:Y:S01]  /*1ab0*/  DFMA R24, R26, R24, UR8 ;  /* 0x000000081a187e2b */ /* 0x000fe20008000018 */
[----:B------:R-:W-:Y:S01]  /*1ac0*/  UMOV UR8, 0x55555555 ;  /* 0x5555555500087882 */ /* 0x000fe20000000000 */
[----:B------:R-:W-:-:S06]  /*1ad0*/  UMOV UR9, 0x3fb55555 ;  /* 0x3fb5555500097882 */ /* 0x000fcc0000000000 */
[----:B------:R-:W-:-:S08]  /*1ae0*/  DFMA R16, R26, R24, UR8 ;  /* 0x000000081a107e2b */ /* 0x000fd00008000018 */
[----:B------:R-:W-:Y:S01]  /*1af0*/  DADD R10, -R16, UR8 ;  /* 0x00000008100a7e29 */ /* 0x000fe20008000100 */
[----:B------:R-:W-:Y:S01]  /*1b00*/  UMOV UR8, 0xb9e7b0 ;  /* 0x00b9e7b000087882 */ /* 0x000fe20000000000 */
[----:B------:R-:W-:-:S06]  /*1b10*/  UMOV UR9, 0x3c46a4cb ;  /* 0x3c46a4cb00097882 */ /* 0x000fcc0000000000 */
[----:B------:R-:W-:Y:S02]  /*1b20*/  DFMA R10, R26, R24, R10 ;  /* 0x000000181a0a722b */ /* 0x000fe4000000000a */
[----:B------:R-:W-:Y:S01]  /*1b30*/  DMUL R26, R14, R18 ;  /* 0x000000120e1a7228 */ /* 0x000fe20000000000 */
[----:B------:R-:W-:Y:S02]  /*1b40*/  VIADD R25, R13, 0x100000 ;  /* 0x001000000d197836 */ /* 0x000fe40000000000 */
[----:B------:R-:W-:-:S03]  /*1b50*/  IMAD.MOV.U32 R24, RZ, RZ, R12 ;  /* 0x000000ffff187224 */ /* 0x000fc600078e000c */
[----:B------:R-:W-:Y:S01]  /*1b60*/  DADD R10, R10, -UR8 ;  /* 0x800000080a0a7e29 */ /* 0x000fe20008000000 */
[----:B------:R-:W-:Y:S01]  /*1b70*/  UMOV UR8, 0x80000000 ;  /* 0x8000000000087882 */ /* 0x000fe20000000000 */
[----:B------:R-:W-:Y:S01]  /*1b80*/  UMOV UR9, 0x43300000 ;  /* 0x4330000000097882 */ /* 0x000fe20000000000 */
[C---:B------:R-:W-:Y:S02]  /*1b90*/  DFMA R24, R14.reuse, R24, R22 ;  /* 0x000000180e18722b */ /* 0x040fe40000000016 */
[----:B------:R-:W-:-:S08]  /*1ba0*/  DFMA R22, R14, R18, -R26 ;  /* 0x000000120e16722b */ /* 0x000fd0000000081a */
[----:B------:R-:W-:Y:S02]  /*1bb0*/  DFMA R22, R12, R18, R22 ;  /* 0x000000120c16722b */ /* 0x000fe40000000016 */
[----:B------:R-:W-:-:S06]  /*1bc0*/  DADD R18, R16, R10 ;  /* 0x0000000010127229 */ /* 0x000fcc000000000a */
[----:B------:R-:W-:Y:S02]  /*1bd0*/  DFMA R22, R14, R24, R22 ;  /* 0x000000180e16722b */ /* 0x000fe40000000016 */
[----:B------:R-:W-:Y:S02]  /*1be0*/  DADD R24, R16, -R18 ;  /* 0x0000000010187229 */ /* 0x000fe40000000812 */
[----:B------:R-:W-:-:S06]  /*1bf0*/  DMUL R16, R18, R26 ;  /* 0x0000001a12107228 */ /* 0x000fcc0000000000 */
[----:B------:R-:W-:Y:S02]  /*1c00*/  DADD R24, R10, R24 ;  /* 0x000000000a187229 */ /* 0x000fe40000000018 */
[----:B------:R-:W-:-:S08]  /*1c10*/  DFMA R10, R18, R26, -R16 ;  /* 0x0000001a120a722b */ /* 0x000fd00000000810 */
[----:B------:R-:W-:-:S08]  /*1c20*/  DFMA R10, R18, R22, R10 ;  /* 0x00000016120a722b */ /* 0x000fd0000000000a */
[----:B------:R-:W-:-:S08]  /*1c30*/  DFMA R24, R24, R26, R10 ;  /* 0x0000001a1818722b */ /* 0x000fd0000000000a */
[----:B------:R-:W-:-:S08]  /*1c40*/  DADD R18, R16, R24 ;  /* 0x0000000010127229 */ /* 0x000fd00000000018 */
[--C-:B------:R-:W-:Y:S02]  /*1c50*/  DADD R10, R14, R18.reuse ;  /* 0x000000000e0a7229 */ /* 0x100fe40000000012 */
[----:B------:R-:W-:-:S06]  /*1c60*/  DADD R16, R16, -R18 ;  /* 0x0000000010107229 */ /* 0x000fcc0000000812 */
[----:B------:R-:W-:Y:S02]  /*1c70*/  DADD R14, R14, -R10 ;  /* 0x000000000e0e7229 */ /* 0x000fe4000000080a */
[----:B------:R-:W-:-:S06]  /*1c80*/  DADD R16, R24, R16 ;  /* 0x0000000018107229 */ /* 0x000fcc0000000010 */
[----:B------:R-:W-:-:S08]  /*1c90*/  DADD R14, R18, R14 ;  /* 0x00000000120e7229 */ /* 0x000fd0000000000e */
[----:B------:R-:W-:Y:S01]  /*1ca0*/  DADD R14, R16, R14 ;  /* 0x00000000100e7229 */ /* 0x000fe2000000000e */
[C---:B------:R-:W-:Y:S01]  /*1cb0*/  VIADD R16, R20.reuse, 0xfffffc01 ;  /* 0xfffffc0114107836 */ /* 0x040fe20000000000 */
[----:B------:R-:W-:-:S06]  /*1cc0*/  @P1 IADD3 R16, PT, PT, R20, -0x3fe, RZ ;  /* 0xfffffc0214101810 */ /* 0x000fcc0007ffe0ff */
[----:B------:R-:W-:Y:S01]  /*1cd0*/  DADD R18, R12, R14 ;  /* 0x000000000c127229 */ /* 0x000fe2000000000e */
[----:B------:R-:W-:Y:S01]  /*1ce0*/  LOP3.LUT R12, R16, 0x80000000, RZ, 0x3c, !PT ;  /* 0x80000000100c7812 */ /* 0x000fe200078e3cff */
[----:B------:R-:W-:-:S06]  /*1cf0*/  IMAD.MOV.U32 R13, RZ, RZ, 0x43300000 ;  /* 0x43300000ff0d7424 */ /* 0x000fcc00078e00ff */
[----:B------:R-:W-:Y:S02]  /*1d00*/  DADD R14, R10, R18 ;  /* 0x000000000a0e7229 */ /* 0x000fe40000000012 */
[----:B------:R-:W-:Y:S01]  /*1d10*/  DADD R12, R12, -UR8 ;  /* 0x800000080c0c7e29 */ /* 0x000fe20008000000 */
[----:B------:R-:W-:Y:S01]  /*1d20*/  UMOV UR8, 0xfefa39ef ;  /* 0xfefa39ef00087882 */ /* 0x000fe20000000000 */
[----:B------:R-:W-:-:S04]  /*1d30*/  UMOV UR9, 0x3fe62e42 ;  /* 0x3fe62e4200097882 */ /* 0x000fc80000000000 */
[--C-:B------:R-:W-:Y:S02]  /*1d40*/  DADD R20, R10, -R14.reuse ;  /* 0x000000000a147229 */ /* 0x100fe4000000080e */
[----:B------:R-:W-:Y:S01]  /*1d50*/  DFMA R16, R12, UR8, R14 ;  /* 0x000000080c107c2b */ /* 0x000fe2000800000e */
[----:B------:R-:W-:Y:S01]  /*1d60*/  UMOV UR8, 0x3b39803f ;  /* 0x3b39803f00087882 */ /* 0x000fe20000000000 */
[----:B------:R-:W-:-:S04]  /*1d70*/  UMOV UR9, 0x3c7abc9e ;  /* 0x3c7abc9e00097882 */ /* 0x000fc80000000000 */
[----:B------:R-:W-:Y:S02]  /*1d80*/  DADD R20, R18, R20 ;  /* 0x0000000012147229 */ /* 0x000fe40000000014 */
[----:B------:R-:W-:-:S08]  /*1d90*/  DFMA R10, R12, -UR16, R16 ;  /* 0x800000100c0a7c2b */ /* 0x000fd00008000010 */
[----:B------:R-:W-:-:S08]  /*1da0*/  DADD R10, -R14, R10 ;  /* 0x000000000e0a7229 */ /* 0x000fd0000000010a */
[----:B------:R-:W-:-:S08]  /*1db0*/  DADD R10, R20, -R10 ;  /* 0x00000000140a7229 */ /* 0x000fd0000000080a */
[----:B------:R-:W-:Y:S01]  /*1dc0*/  DFMA R12, R12, UR8, R10 ;  /* 0x000000080c0c7c2b */ /* 0x000fe2000800000a */
[----:B------:R-:W-:Y:S02]  /*1dd0*/  USHF.L.U32 UR9, UR5, 0x1, URZ ;  /* 0x0000000105097899 */ /* 0x000fe400080006ff */
[----:B------:R-:W-:Y:S02]  /*1de0*/  ULOP3.LUT UR8, UR5, 0xff0fffff, URZ, 0xc0, !UPT ;  /* 0xff0fffff05087892 */ /* 0x000fe4000f8ec0ff */
[----:B------:R-:W-:-:S03]  /*1df0*/  UISETP.GT.U32.AND UP0, UPT, UR9, -0x2000001, UPT ;  /* 0xfdffffff0900788c */ /* 0x000fc6000bf04070 */
[----:B------:R-:W-:Y:S01]  /*1e00*/  DADD R10, R16, R12 ;  /* 0x00000000100a7229 */ /* 0x000fe2000000000c */
[----:B------:R-:W-:-:S03]  /*1e10*/  USEL UR9, UR8, UR5, UP0 ;  /* 0x0000000508097287 */ /* 0x000fc60008000000 */
[----:B------:R-:W-:-:S04]  /*1e20*/  UMOV UR8, UR4 ;  /* 0x0000000400087c82 */ /* 0x000fc80008000000 */
[----:B------:R-:W-:Y:S02]  /*1e30*/  DADD R16, R16, -R10 ;  /* 0x0000000010107229 */ /* 0x000fe4000000080a */
[----:B------:R-:W-:-:S06]  /*1e40*/  DMUL R20, R10, UR8 ;  /* 0x000000080a147c28 */ /* 0x000fcc0008000000 */
[----:B------:R-:W-:Y:S02]  /*1e50*/  DADD R16, R12, R16 ;  /* 0x000000000c107229 */ /* 0x000fe40000000010 */
[----:B------:R-:W-:Y:S01]  /*1e60*/  DFMA R18, R10, UR8, -R20 ;  /* 0x000000080a127c2b */ /* 0x000fe20008000814 */
[----:B------:R-:W-:Y:S02]  /*1e70*/  IMAD.MOV.U32 R10, RZ, RZ, 0x652b82fe ;  /* 0x652b82feff0a7424 */ /* 0x000fe400078e00ff */
[----:B------:R-:W-:-:S05]  /*1e80*/  IMAD.MOV.U32 R11, RZ, RZ, 0x3ff71547 ;  /* 0x3ff71547ff0b7424 */ /* 0x000fca00078e00ff */
[----:B------:R-:W-:Y:S01]  /*1e90*/  DFMA R18, R16, UR8, R18 ;  /* 0x0000000810127c2b */ /* 0x000fe20008000012 */
[----:B------:R-:W-:Y:S01]  /*1ea0*/  UMOV UR8, 0x3b39803f ;  /* 0x3b39803f00087882 */ /* 0x000fe20000000000 */
[----:B------:R-:W-:-:S06]  /*1eb0*/  UMOV UR9, 0x3c7abc9e ;  /* 0x3c7abc9e00097882 */ /* 0x000fcc0000000000 */
[----:B------:R-:W-:-:S08]  /*1ec0*/  DADD R12, R20, R18 ;  /* 0x00000000140c7229 */ /* 0x000fd00000000012 */
[----:B------:R-:W-:Y:S02]  /*1ed0*/  DFMA R10, R12, R10, 6.75539944105574400000e+15 ;  /* 0x433800000c0a742b */ /* 0x000fe4000000000a */
[----:B------:R-:W-:Y:S01]  /*1ee0*/  FSETP.GEU.AND P0, PT, |R13|, 4.1917929649353027344, PT ;  /* 0x4086232b0d00780b */ /* 0x000fe20003f0e200 */
[----:B------:R-:W-:-:S05]  /*1ef0*/  DADD R20, R20, -R12 ;  /* 0x0000000014147229 */ /* 0x000fca000000080c */
[----:B------:R-:W-:-:S03]  /*1f00*/  DADD R16, R10, -6.75539944105574400000e+15 ;  /* 0xc33800000a107429 */ /* 0x000fc60000000000 */
[----:B------:R-:W-:-:S05]  /*1f10*/  DADD R18, R18, R20 ;  /* 0x0000000012127229 */ /* 0x000fca0000000014 */
[----:B------:R-:W-:-:S08]  /*1f20*/  DFMA R14, R16, -UR16, R12 ;  /* 0x80000010100e7c2b */ /* 0x000fd0000800000c */
[----:B------:R-:W-:Y:S01]  /*1f30*/  DFMA R14, R16, -UR8, R14 ;  /* 0x80000008100e7c2b */ /* 0x000fe2000800000e */
[----:B------:R-:W-:Y:S01]  /*1f40*/  UMOV UR8, 0x69ce2bdf ;  /* 0x69ce2bdf00087882 */ /* 0x000fe20000000000 */
[----:B------:R-:W-:Y:S01]  /*1f50*/  IMAD.MOV.U32 R16, RZ, RZ, -0x35dec16 ;  /* 0xfca213eaff107424 */ /* 0x000fe200078e00ff */
[----:B------:R-:W-:Y:S01]  /*1f60*/  UMOV UR9, 0x3e5ade15 ;  /* 0x3e5ade1500097882 */ /* 0x000fe20000000000 */
[----:B------:R-:W-:-:S06]  /*1f70*/  IMAD.MOV.U32 R17, RZ, RZ, 0x3e928af3 ;  /* 0x3e928af3ff117424 */ /* 0x000fcc00078e00ff */
[----:B------:R-:W-:Y:S01]  /*1f80*/  DFMA R16, R14, UR8, R16 ;  /* 0x000000080e107c2b */ /* 0x000fe20008000010 */
[----:B------:R-:W-:Y:S01]  /*1f90*/  UMOV UR8, 0x62401315 ;  /* 0x6240131500087882 */ /* 0x000fe20000000000 */
[----:B------:R-:W-:-:S06]  /*1fa0*/  UMOV UR9, 0x3ec71dee ;  /* 0x3ec71dee00097882 */ /* 0x000fcc0000000000 */
[----:B------:R-:W-:Y:S01]  /*1fb0*/  DFMA R16, R14, R16, UR8 ;  /* 0x000000080e107e2b */ /* 0x000fe20008000010 */
        /* <DEDUP_REMOVED lines=20> */
[----:B------:R-:W-:-:S08]  /*2100*/  DFMA R16, R14, R16, UR8 ;  /* 0x000000080e107e2b */ /* 0x000fd00008000010 */
[----:B------:R-:W-:-:S08]  /*2110*/  DFMA R16, R14, R16, 1 ;  /* 0x3ff000000e10742b */ /* 0x000fd00000000010 */
[----:B------:R-:W-:-:S10]  /*2120*/  DFMA R16, R14, R16, 1 ;  /* 0x3ff000000e10742b */ /* 0x000fd40000000010 */
[----:B------:R-:W-:Y:S01]  /*2130*/  IMAD R15, R10, 0x100000, R17 ;  /* 0x001000000a0f7824 */ /* 0x000fe200078e0211 */
[----:B------:R-:W-:Y:S01]  /*2140*/  MOV R14, R16 ;  /* 0x00000010000e7202 */ /* 0x000fe20000000f00 */
[----:B------:R-:W-:Y:S06]  /*2150*/  @!P0 BRA `(.L_x_16) ;  /* 0x0000000000348947 */ /* 0x000fec0003800000 */
[----:B------:R-:W-:Y:S01]  /*2160*/  FSETP.GEU.AND P1, PT, |R13|, 4.2275390625, PT ;  /* 0x408748000d00780b */ /* 0x000fe20003f2e200 */
[C---:B------:R-:W-:Y:S02]  /*2170*/  DADD R14, R12.reuse, +INF ;  /* 0x7ff000000c0e7429 */ /* 0x040fe40000000000 */
[----:B------:R-:W-:-:S08]  /*2180*/  DSETP.GEU.AND P0, PT, R12, RZ, PT ;  /* 0x000000ff0c00722a */ /* 0x000fd00003f0e000 */
[----:B------:R-:W-:Y:S02]  /*2190*/  FSEL R14, R14, RZ, P0 ;  /* 0x000000ff0e0e7208 */ /* 0x000fe40000000000 */
[----:B------:R-:W-:Y:S01]  /*21a0*/  FSEL R15, R15, RZ, P0 ;  /* 0x000000ff0f0f7208 */ /* 0x000fe20000000000 */
[----:B------:R-:W-:Y:S06]  /*21b0*/  @P1 BRA `(.L_x_16) ;  /* 0x00000000001c1947 */ /* 0x000fec0003800000 */
[----:B------:R-:W-:Y:S01]  /*21c0*/  LEA.HI R11, R10, R10, RZ, 0x1 ;  /* 0x0000000a0a0b7211 */ /* 0x000fe200078f08ff */
[----:B------:R-:W-:-:S03]  /*21d0*/  IMAD.MOV.U32 R14, RZ, RZ, RZ ;  /* 0x000000ffff0e7224 */ /* 0x000fc600078e00ff */
[----:B------:R-:W-:-:S05]  /*21e0*/  SHF.R.S32.HI R11, RZ, 0x1, R11 ;  /* 0x00000001ff0b7819 */ /* 0x000fca000001140b */
[----:B------:R-:W-:Y:S02]  /*21f0*/  IMAD.IADD R10, R10, 0x1, -R11 ;  /* 0x000000010a0a7824 */ /* 0x000fe400078e0a0b */
[----:B------:R-:W-:-:S03]  /*2200*/  IMAD R17, R11, 0x100000, R17 ;  /* 0x001000000b117824 */ /* 0x000fc600078e0211 */
[----:B------:R-:W-:-:S06]  /*2210*/  LEA R15, R10, 0x3ff00000, 0x14 ;  /* 0x3ff000000a0f7811 */ /* 0x000fcc00078ea0ff */
[----:B------:R-:W-:-:S11]  /*2220*/  DMUL R14, R16, R14 ;  /* 0x0000000e100e7228 */ /* 0x000fd60000000000 */
.L_x_16:
[----:B------:R-:W-:Y:S01]  /*2230*/  DFMA R18, R18, R14, R14 ;  /* 0x0000000e1212722b */ /* 0x000fe2000000000e */
[----:B------:R-:W-:Y:S01]  /*2240*/  IMAD.MOV.U32 R12, RZ, RZ, R0 ;  /* 0x000000ffff0c7224 */ /* 0x000fe200078e0000 */
[----:B------:R-:W-:Y:S01]  /*2250*/  DSETP.NEU.AND P0, PT, |R14|, +INF , PT ;  /* 0x7ff000000e00742a */ /* 0x000fe20003f0d200 */
[----:B------:R-:W-:-:S07]  /*2260*/  IMAD.MOV.U32 R13, RZ, RZ, 0x0 ;  /* 0x00000000ff0d7424 */ /* 0x000fce00078e00ff */
[----:B------:R-:W-:Y:S02]  /*2270*/  FSEL R10, R14, R18, !P0 ;  /* 0x000000120e0a7208 */ /* 0x000fe40004000000 */
[----:B------:R-:W-:Y:S01]  /*2280*/  FSEL R11, R15, R19, !P0 ;  /* 0x000000130f0b7208 */ /* 0x000fe20004000000 */
[----:B------:R-:W-:Y:S06]  /*2290*/  RET.REL.NODEC R12 `(_Z17forceTwoParticlesiPiPdS0_S0_S0_S0_) ;  /* 0xffffffdc0c587950 */ /* 0x000fec0003c3ffff */
.L_x_17:
[----:B------:R-:W-:-:S00]  /*22a0*/  BRA `(.L_x_17) ;  /* 0xfffffffc00fc7947 */ /* 0x000fc0000383ffff */
[----:B------:R-:W-:-:S00]  /*22b0*/  NOP ;  /* 0x0000000000007918 */ /* 0x000fc00000000000 */
        /* <DEDUP_REMOVED lines=12> */
.L_x_40:


//--------------------- .text._Z9updatePosPddS_S_Pi --------------------------
	.section	.text._Z9updatePosPddS_S_Pi,"ax",@progbits
	.align	128
        .global         _Z9updatePosPddS_S_Pi
        .type           _Z9updatePosPddS_S_Pi,@function
        .size           _Z9updatePosPddS_S_Pi,(.L_x_42 - _Z9updatePosPddS_S_Pi)
        .other          _Z9updatePosPddS_S_Pi,@"STO_CUDA_ENTRY STV_DEFAULT"
_Z9updatePosPddS_S_Pi:
.text._Z9updatePosPddS_S_Pi:
[----:B------:R-:W-:Y:S08]  /*0000*/  LDC R1, c[0x0][0x37c] ;  /* 0x0000df00ff017b82 */ /* 0x000ff00000000800 */
[----:B------:R-:W0:Y:S01]  /*0010*/  S2UR UR11, SR_CTAID.X ;  /* 0x00000000000b79c3 */ /* 0x000e220000002500 */
[----:B------:R-:W1:Y:S01]  /*0020*/  LDCU.128 UR4, c[0x0][0x390] ;  /* 0x00007200ff0477ac */ /* 0x000e620008000c00 */
[----:B------:R-:W2:Y:S01]  /*0030*/  LDCU.64 UR16, c[0x0][0x358] ;  /* 0x00006b00ff1077ac */ /* 0x000ea20008000a00 */
[----:B0-----:R-:W-:-:S04]  /*0040*/  UIMAD UR10, UR11, 0x3, URZ ;  /* 0x000000030b0a78a4 */ /* 0x001fc8000f8e02ff */
[----:B-1----:R-:W-:Y:S02]  /*0050*/  UIMAD.WIDE.U32 UR4, UR10, 0x8, UR4 ;  /* 0x000000080a0478a5 */ /* 0x002fe4000f8e0004 */
[----:B------:R-:W-:-:S04]  /*0060*/  UIMAD.WIDE.U32 UR6, UR10, 0x8, UR6 ;  /* 0x000000080a0678a5 */ /* 0x000fc8000f8e0006 */
[----:B------:R-:W-:Y:S02]  /*0070*/  IMAD.U32 R14, RZ, RZ, UR4 ;  /* 0x00000004ff0e7e24 */ /* 0x000fe4000f8e00ff */
[----:B------:R-:W-:Y:S02]  /*0080*/  IMAD.U32 R15, RZ, RZ, UR5 ;  /* 0x00000005ff0f7e24 */ /* 0x000fe4000f8e00ff */
[----:B------:R-:W-:Y:S02]  /*0090*/  IMAD.U32 R2, RZ, RZ, UR6 ;  /* 0x00000006ff027e24 */ /* 0x000fe4000f8e00ff */
[----:B------:R-:W-:Y:S02]  /*00a0*/  IMAD.U32 R3, RZ, RZ, UR7 ;  /* 0x00000007ff037e24 */ /* 0x000fe4000f8e00ff */
[----:B--2---:R-:W5:Y:S04]  /*00b0*/  LDG.E.64 R14, desc[UR16][R14.64] ;  /* 0x000000100e0e7981 */ /* 0x004f68000c1e1b00 */
[----:B------:R-:W5:Y:S01]  /*00c0*/  LDG.E.64 R2, desc[UR16][R2.64] ;  /* 0x0000001002027981 */ /* 0x000f62000c1e1b00 */
[----:B------:R-:W-:-:S07]  /*00d0*/  MOV R0, 0xf0 ;  /* 0x000000f000007802 */ /* 0x000fce0000000f00 */
[----:B-----5:R-:W-:Y:S05]  /*00e0*/  CALL.REL.NOINC `($_Z9updatePosPddS_S_Pi$__internal_accurate_pow) ;  /* 0x0000000c00807944 */ /* 0x020fea0003c00000 */
[----:B------:R-:W0:Y:S01]  /*00f0*/  LDCU.64 UR8, c[0x0][0x3a0] ;  /* 0x00007400ff0877ac */ /* 0x000e220008000a00 */
[----:B------:R-:W1:Y:S01]  /*0100*/  LDC.64 R16, c[0x0][0x388] ;  /* 0x0000e200ff107b82 */ /* 0x000e620000000a00 */
[----:B0-----:R-:W-:-:S06]  /*0110*/  UIMAD.WIDE.U32 UR8, UR11, 0x4, UR8 ;  /* 0x000000040b0878a5 */ /* 0x001fcc000f8e0008 */
[----:B------:R-:W-:Y:S02]  /*0120*/  IMAD.U32 R18, RZ, RZ, UR8 ;  /* 0x00000008ff127e24 */ /* 0x000fe4000f8e00ff */
[----:B------:R-:W-:-:S05]  /*0130*/  IMAD.U32 R19, RZ, RZ, UR9 ;  /* 0x00000009ff137e24 */ /* 0x000fca000f8e00ff */
[----:B------:R-:W2:Y:S01]  /*0140*/  LDG.E R18, desc[UR16][R18.64] ;  /* 0x0000001012127981 */ /* 0x000ea2000c1e1900 */
[C---:B-1----:R-:W-:Y:S01]  /*0150*/  DADD R8, R16.reuse, 2 ;  /* 0x4000000010087429 */ /* 0x042fe20000000000 */
[----:B------:R-:W-:Y:S01]  /*0160*/  IMAD.MOV.U32 R10, RZ, RZ, 0x1 ;  /* 0x00000001ff0a7424 */ /* 0x000fe200078e00ff */
[C---:B------:R-:W-:Y:S02]  /*0170*/  DSETP.NEU.AND P1, PT, R16.reuse, RZ, PT ;  /* 0x000000ff1000722a */ /* 0x040fe40003f2d000 */
[----:B------:R-:W-:-:S06]  /*0180*/  DSETP.NEU.AND P0, PT, R16, 1, PT ;  /* 0x3ff000001000742a */ /* 0x000fcc0003f0d000 */
[----:B------:R-:W-:-:S04]  /*0190*/  LOP3.LUT R8, R9, 0x7ff00000, RZ, 0xc0, !PT ;  /* 0x7ff0000009087812 */ /* 0x000fc800078ec0ff */
[----:B------:R-:W-:Y:S02]  /*01a0*/  ISETP.NE.AND P2, PT, R8, 0x7ff00000, PT ;  /* 0x7ff000000800780c */ /* 0x000fe40003f45270 */
[----:B------:R-:W-:Y:S01]  /*01b0*/  @!P1 CS2R R4, SRZ ;  /* 0x0000000000049805 */ /* 0x000fe2000001ff00 */
[----:B--2---:R-:W0:Y:S02]  /*01c0*/  I2F.F64 R6, R18 ;  /* 0x0000001200067312 */ /* 0x004e240000201c00 */
[----:B0-----:R-:W-:-:S06]  /*01d0*/  DADD R6, R6, R6 ;  /* 0x0000000006067229 */ /* 0x001fcc0000000006 */
[----:B------:R-:W0:Y:S02]  /*01e0*/  MUFU.RCP64H R11, R7 ;  /* 0x00000007000b7308 */ /* 0x000e240000001800 */
[----:B0-----:R-:W-:-:S08]  /*01f0*/  DFMA R12, -R6, R10, 1 ;  /* 0x3ff00000060c742b */ /* 0x001fd0000000010a */
[----:B------:R-:W-:-:S08]  /*0200*/  DFMA R12, R12, R12, R12 ;  /* 0x0000000c0c0c722b */ /* 0x000fd0000000000c */
[----:B------:R-:W-:Y:S01]  /*0210*/  DFMA R12, R10, R12, R10 ;  /* 0x0000000c0a0c722b */ /* 0x000fe2000000000a */
[----:B------:R-:W-:Y:S10]  /*0220*/  @P2 BRA `(.L_x_18) ;  /* 0x0000000000182947 */ /* 0x000ff40003800000 */
[----:B------:R-:W-:-:S14]  /*0230*/  DSETP.NAN.AND P1, PT, R16, R16, PT ;  /* 0x000000101000722a */ /* 0x000fdc0003f28000 */
[----:B------:R-:W-:Y:S01]  /*0240*/  @P1 DADD R4, R16, 2 ;  /* 0x4000000010041429 */ /* 0x000fe20000000000 */
[----:B------:R-:W-:Y:S10]  /*0250*/  @P1 BRA `(.L_x_18) ;  /* 0x00000000000c1947 */ /* 0x000ff40003800000 */
[----:B------:R-:W-:-:S14]  /*0260*/  DSETP.NEU.AND P1, PT, |R16|, +INF , PT ;  /* 0x7ff000001000742a */ /* 0x000fdc0003f2d200 */
[----:B------:R-:W-:Y:S01]  /*0270*/  @!P1 MOV R4, 0x0 ;  /* 0x0000000000049802 */ /* 0x000fe20000000f00 */
[----:B------:R-:W-:-:S07]  /*0280*/  @!P1 IMAD.MOV.U32 R5, RZ, RZ, 0x7ff00000 ;  /* 0x7ff00000ff059424 */ /* 0x000fce00078e00ff */
.L_x_18:
[----:B------:R-:W-:Y:S01]  /*0290*/  DFMA R8, -R6, R12, 1 ;  /* 0x3ff000000608742b */ /* 0x000fe2000000010c */
[----:B------:R-:W-:Y:S02]  /*02a0*/  FSEL R4, R4, RZ, P0 ;  /* 0x000000ff04047208 */ /* 0x000fe40000000000 */
[----:B------:R-:W-:-:S05]  /*02b0*/  FSEL R5, R5, 1.875, P0 ;  /* 0x3ff0000005057808 */ /* 0x000fca0000000000 */
[----:B------:R-:W-:Y:S02]  /*02c0*/  DFMA R8, R12, R8, R12 ;  /* 0x000000080c08722b */ /* 0x000fe4000000000c */
[----:B------:R-:W-:-:S08]  /*02d0*/  DMUL R16, R2, R4 ;  /* 0x0000000402107228 */ /* 0x000fd00000000000 */
[----:B------:R-:W-:Y:S02]  /*02e0*/  DMUL R2, R16, R8 ;  /* 0x0000000810027228 */ /* 0x000fe40000000000 */
[----:B------:R-:W-:-:S06]  /*02f0*/  FSETP.GEU.AND P1, PT, |R17|, 6.5827683646048100446e-37, PT ;  /* 0x036000001100780b */ /* 0x000fcc0003f2e200 */
[----:B------:R-:W-:-:S08]  /*0300*/  DFMA R10, -R6, R2, R16 ;  /* 0x00000002060a722b */ /* 0x000fd00000000110 */
[----:B------:R-:W-:-:S10]  /*0310*/  DFMA R2, R8, R10, R2 ;  /* 0x0000000a0802722b */ /* 0x000fd40000000002 */
[----:B------:R-:W-:-:S05]  /*0320*/  FFMA R0, RZ, R7, R3 ;  /* 0x00000007ff007223 */ /* 0x000fca0000000003 */
[----:B------:R-:W-:-:S13]  /*0330*/  FSETP.GT.AND P0, PT, |R0|, 1.469367938527859385e-39, PT ;  /* 0x001000000000780b */ /* 0x000fda0003f04200 */
[----:B------:R-:W-:Y:S05]  /*0340*/  @P0 BRA P1, `(.L_x_19) ;  /* 0x0000000000140947 */ /* 0x000fea0000800000 */
[----:B------:R-:W-:Y:S01]  /*0350*/  IMAD.MOV.U32 R8, RZ, RZ, R16 ;  /* 0x000000ffff087224 */ /* 0x000fe200078e0010 */
[----:B------:R-:W-:Y:S01]  /*0360*/  MOV R20, 0x3a0 ;  /* 0x000003a000147802 */ /* 0x000fe20000000f00 */
[----:B------:R-:W-:Y:S02]  /*0370*/  IMAD.MOV.U32 R9, RZ, RZ, R17 ;  /* 0x000000ffff097224 */ /* 0x000fe400078e0011 */
[----:B------:R-:W-:-:S07]  /*0380*/  IMAD.MOV.U32 R11, RZ, RZ, R7 ;  /* 0x000000ffff0b7224 */ /* 0x000fce00078e0007 */
[----:B------:R-:W-:Y:S05]  /*0390*/  CALL.REL.NOINC `($__internal_2_$__cuda_sm20_div_rn_f64_full) ;  /* 0x00000004006c7944 */ /* 0x000fea0003c00000 */
.L_x_19:
[----:B------:R-:W0:Y:S02]  /*03a0*/  LDCU.128 UR12, c[0x0][0x380] ;  /* 0x00007000ff0c77ac */ /* 0x000e240008000c00 */
[----:B0-----:R-:W-:-:S06]  /*03b0*/  UIMAD.WIDE.U32 UR10, UR10, 0x8, UR12 ;  /* 0x000000080a0a78a5 */ /* 0x001fcc000f8e000c */
[----:B------:R-:W-:Y:S02]  /*03c0*/  IMAD.U32 R6, RZ, RZ, UR10 ;  /* 0x0000000aff067e24 */ /* 0x000fe4000f8e00ff */
[----:B------:R-:W-:-:S06]  /*03d0*/  IMAD.U32 R7, RZ, RZ, UR11 ;  /* 0x0000000bff077e24 */ /* 0x000fcc000f8e00ff */
[----:B------:R-:W2:Y:S01]  /*03e0*/  LDG.E.64 R6, desc[UR16][R6.64] ;  /* 0x0000001006067981 */ /* 0x000ea2000c1e1b00 */
[----:B------:R-:W-:Y:S01]  /*03f0*/  DFMA R14, R14, UR14, R2 ;  /* 0x0000000e0e0e7c2b */ /* 0x000fe20008000002 */
[----:B------:R-:W-:Y:S01]  /*0400*/  MOV R16, UR10 ;  /* 0x0000000a00107c02 */ /* 0x000fe20008000f00 */
[----:B------:R-:W-:Y:S02]  /*0410*/  IMAD.U32 R17, RZ, RZ, UR11 ;  /* 0x0000000bff117e24 */ /* 0x000fe4000f8e00ff */
[----:B------:R-:W-:Y:S02]  /*0420*/  IMAD.U32 R18, RZ, RZ, UR8 ;  /* 0x00000008ff127e24 */ /* 0x000fe4000f8e00ff */
[----:B------:R-:W-:Y:S02]  /*0430*/  IMAD.U32 R19, RZ, RZ, UR9 ;  /* 0x00000009ff137e24 */ /* 0x000fe4000f8e00ff */
[----:B------:R-:W-:Y:S02]  /*0440*/  IMAD.U32 R8, RZ, RZ, UR6 ;  /* 0x00000006ff087e24 */ /* 0x000fe4000f8e00ff */
[----:B------:R-:W-:Y:S01]  /*0450*/  IMAD.U32 R9, RZ, RZ, UR7 ;  /* 0x00000007ff097e24 */ /* 0x000fe2000f8e00ff */
[----:B--2---:R-:W-:-:S07]  /*0460*/  DADD R2, R14, R6 ;  /* 0x000000000e027229 */ /* 0x004fce0000000006 */
[----:B------:R0:W-:Y:S04]  /*0470*/  STG.E.64 desc[UR16][R16.64], R2 ;  /* 0x0000000210007986 */ /* 0x0001e8000c101b10 */
[----:B------:R-:W2:Y:S04]  /*0480*/  LDG.E R18, desc[UR16][R18.64] ;  /* 0x0000001012127981 */ /* 0x000ea8000c1e1900 */
[----:B------:R-:W0:Y:S01]  /*0490*/  LDG.E.64 R8, desc[UR16][R8.64+0x8] ;  /* 0x0000081008087981 */ /* 0x000e22000c1e1b00 */
[----:B------:R-:W-:Y:S01]  /*04a0*/  IMAD.U32 R14, RZ, RZ, UR4 ;  /* 0x00000004ff0e7e24 */ /* 0x000fe2000f8e00ff */
[----:B------:R-:W-:-:S06]  /*04b0*/  MOV R15, UR5 ;  /* 0x00000005000f7c02 */ /* 0x000fcc0008000f00 */
[----:B------:R-:W5:Y:S01]  /*04c0*/  LDG.E.64 R14, desc[UR16][R14.64+0x8] ;  /* 0x000008100e0e7981 */ /* 0x000f62000c1e1b00 */
[----:B------:R-:W-:Y:S01]  /*04d0*/  IMAD.MOV.U32 R10, RZ, RZ, 0x1 ;  /* 0x00000001ff0a7424 */ /* 0x000fe200078e00ff */
[----:B--2---:R-:W1:Y:S01]  /*04e0*/  I2F.F64 R6, R18 ;  /* 0x0000001200067312 */ /* 0x004e620000201c00 */
[----:B0-----:R-:W-:-:S10]  /*04f0*/  DMUL R16, R4, R8 ;  /* 0x0000000804107228 */ /* 0x001fd40000000000 */
[----:B------:R-:W-:Y:S01]  /*0500*/  FSETP.GEU.AND P1, PT, |R17|, 6.5827683646048100446e-37, PT ;  /* 0x036000001100780b */ /* 0x000fe20003f2e200 */
[----:B-1----:R-:W-:-:S06]  /*0510*/  DADD R6, R6, R6 ;  /* 0x0000000006067229 */ /* 0x002fcc0000000006 */
[----:B------:R-:W0:Y:S02]  /*0520*/  MUFU.RCP64H R11, R7 ;  /* 0x00000007000b7308 */ /* 0x000e240000001800 */
        /* <DEDUP_REMOVED lines=15> */
[----:B-----5:R-:W-:Y:S05]  /*0620*/  CALL.REL.NOINC `($__internal_2_$__cuda_sm20_div_rn_f64_full) ;  /* 0x0000000000c87944 */ /* 0x020fea0003c00000 */
.L_x_20:
[----:B------:R-:W-:Y:S01]  /*0630*/  IMAD.U32 R6, RZ, RZ, UR10 ;  /* 0x0000000aff067e24 */ /* 0x000fe2000f8e00ff */
[----:B------:R-:W0:Y:S01]  /*0640*/  LDCU.64 UR12, c[0x0][0x388] ;  /* 0x00007100ff0c77ac */ /* 0x000e220008000a00 */
[----:B------:R-:W-:-:S06]  /*0650*/  IMAD.U32 R7, RZ, RZ, UR11 ;  /* 0x0000000bff077e24 */ /* 0x000fcc000f8e00ff */
[----:B------:R-:W2:Y:S01]  /*0660*/  LDG.E.64 R6, desc[UR16][R6.64+0x8] ;  /* 0x0000081006067981 */ /* 0x000ea2000c1e1b00 */
[----:B------:R-:W-:Y:S01]  /*0670*/  MOV R16, UR10 ;  /* 0x0000000a00107c02 */ /* 0x000fe20008000f00 */
[----:B------:R-:W-:Y:S02]  /*0680*/  IMAD.U32 R17, RZ, RZ, UR11 ;  /* 0x0000000bff117e24 */ /* 0x000fe4000f8e00ff */
[----:B------:R-:W-:Y:S02]  /*0690*/  IMAD.U32 R18, RZ, RZ, UR8 ;  /* 0x00000008ff127e24 */ /* 0x000fe4000f8e00ff */
[----:B------:R-:W-:Y:S01]  /*06a0*/  IMAD.U32 R19, RZ, RZ, UR9 ;  /* 0x00000009ff137e24 */ /* 0x000fe2000f8e00ff */
[----:B0----5:R-:W-:Y:S01]  /*06b0*/  DFMA R14, R14, UR12, R2 ;  /* 0x0000000c0e0e7c2b */ /* 0x021fe20008000002 */
[----:B------:R-:W-:Y:S02]  /*06c0*/  IMAD.U32 R8, RZ, RZ, UR6 ;  /* 0x00000006ff087e24 */ /* 0x000fe4000f8e00ff */
[----:B------:R-:W-:-:S05]  /*06d0*/  IMAD.U32 R9, RZ, RZ, UR7 ;  /* 0x00000007ff097e24 */ /* 0x000fca000f8e00ff */
[----:B--2---:R-:W-:-:S07]  /*06e0*/  DADD R2, R14, R6 ;  /* 0x000000000e027229 */ /* 0x004fce0000000006 */
[----:B------:R0:W-:Y:S04]  /*06f0*/  STG.E.64 desc[UR16][R16.64+0x8], R2 ;  /* 0x0000080210007986 */ /* 0x0001e8000c101b10 */
[----:B------:R-:W2:Y:S04]  /*0700*/  LDG.E R18, desc[UR16][R18.64] ;  /* 0x0000001012127981 */ /* 0x000ea8000c1e1900 */
[----:B------:R-:W3:Y:S01]  /*0710*/  LDG.E.64 R8, desc[UR16][R8.64+0x10] ;  /* 0x0000101008087981 */ /* 0x000ee2000c1e1b00 */
[----:B------:R-:W-:Y:S01]  /*0720*/  IMAD.U32 R14, RZ, RZ, UR4 ;  /* 0x00000004ff0e7e24 */ /* 0x000fe2000f8e00ff */
[----:B------:R-:W-:-:S06]  /*0730*/  MOV R15, UR5 ;  /* 0x00000005000f7c02 */ /* 0x000fcc0008000f00 */
[----:B------:R-:W5:Y:S01]  /*0740*/  LDG.E.64 R14, desc[UR16][R14.64+0x10] ;  /* 0x000010100e0e7981 */ /* 0x000f62000c1e1b00 */
[----:B------:R-:W-:Y:S01]  /*0750*/  IMAD.MOV.U32 R10, RZ, RZ, 0x1 ;  /* 0x00000001ff0a7424 */ /* 0x000fe200078e00ff */
[----:B--2---:R-:W1:Y:S02]  /*0760*/  I2F.F64 R6, R18 ;  /* 0x0000001200067312 */ /* 0x004e640000201c00 */
[----:B-1----:R-:W-:-:S06]  /*0770*/  DADD R6, R6, R6 ;  /* 0x0000000006067229 */ /* 0x002fcc0000000006 */
[----:B------:R-:W1:Y:S02]  /*0780*/  MUFU.RCP64H R11, R7 ;  /* 0x00000007000b7308 */ /* 0x000e640000001800 */
[----:B-1----:R-:W-:-:S08]  /*0790*/  DFMA R12, -R6, R10, 1 ;  /* 0x3ff00000060c742b */ /* 0x002fd0000000010a */
[----:B------:R-:W-:-:S08]  /*07a0*/  DFMA R12, R12, R12, R12 ;  /* 0x0000000c0c0c722b */ /* 0x000fd0000000000c */
[----:B------:R-:W-:Y:S02]  /*07b0*/  DFMA R12, R10, R12, R10 ;  /* 0x0000000c0a0c722b */ /* 0x000fe4000000000a */
[----:B---3--:R-:W-:-:S06]  /*07c0*/  DMUL R10, R4, R8 ;  /* 0x00000008040a7228 */ /* 0x008fcc0000000000 */
[----:B0-----:R-:W-:-:S04]  /*07d0*/  DFMA R2, -R6, R12, 1 ;  /* 0x3ff000000602742b */ /* 0x001fc8000000010c */
[----:B------:R-:W-:-:S04]  /*07e0*/  FSETP.GEU.AND P1, PT, |R11|, 6.5827683646048100446e-37, PT ;  /* 0x036000000b00780b */ /* 0x000fc80003f2e200 */
        /* <DEDUP_REMOVED lines=12> */
.L_x_21:
[----:B------:R-:W-:Y:S01]  /*08b0*/  IMAD.U32 R6, RZ, RZ, UR10 ;  /* 0x0000000aff067e24 */ /* 0x000fe2000f8e00ff */
[----:B------:R-:W0:Y:S01]  /*08c0*/  LDCU.64 UR4, c[0x0][0x388] ;  /* 0x00007100ff0477ac */ /* 0x000e220008000a00 */
[----:B------:R-:W-:-:S05]  /*08d0*/  IMAD.U32 R7, RZ, RZ, UR11 ;  /* 0x0000000bff077e24 */ /* 0x000fca000f8e00ff */
[----:B------:R-:W2:Y:S01]  /*08e0*/  LDG.E.64 R4, desc[UR16][R6.64+0x10] ;  /* 0x0000101006047981 */ /* 0x000ea2000c1e1b00 */
[----:B0----5:R-:W-:Y:S01]  /*08f0*/  DFMA R14, R14, UR4, R2 ;  /* 0x000000040e0e7c2b */ /* 0x021fe20008000002 */
[----:B------:R-:W-:Y:S01]  /*0900*/  MOV R2, UR10 ;  /* 0x0000000a00027c02 */ /* 0x000fe20008000f00 */
[----:B------:R-:W-:-:S06]  /*0910*/  IMAD.U32 R3, RZ, RZ, UR11 ;  /* 0x0000000bff037e24 */ /* 0x000fcc000f8e00ff */
[----:B--2---:R-:W-:-:S07]  /*0920*/  DADD R4, R14, R4 ;  /* 0x000000000e047229 */ /* 0x004fce0000000004 */
[----:B------:R-:W-:Y:S01]  /*0930*/  STG.E.64 desc[UR16][R2.64+0x10], R4 ;  /* 0x0000100402007986 */ /* 0x000fe2000c101b10 */
[----:B------:R-:W-:Y:S05]  /*0940*/  EXIT ;  /* 0x000000000000794d */ /* 0x000fea0003800000 */
        .weak           $__internal_2_$__cuda_sm20_div_rn_f64_full
        .type           $__internal_2_$__cuda_sm20_div_rn_f64_full,@function
        .size           $__internal_2_$__cuda_sm20_div_rn_f64_full,($_Z9updatePosPddS_S_Pi$__internal_accurate_pow - $__internal_2_$__cuda_sm20_div_rn_f64_full)
$__internal_2_$__cuda_sm20_div_rn_f64_full:
[C---:B------:R-:W-:Y:S01]  /*0950*/  FSETP.GEU.AND P0, PT, |R11|.reuse, 1.469367938527859385e-39, PT ;  /* 0x001000000b00780b */ /* 0x040fe20003f0e200 */
[--C-:B------:R-:W-:Y:S01]  /*0960*/  IMAD.MOV.U32 R10, RZ, RZ, R6.reuse ;  /* 0x000000ffff0a7224 */ /* 0x100fe200078e0006 */
[C---:B------:R-:W-:Y:S01]  /*0970*/  LOP3.LUT R12, R11.reuse, 0x800fffff, RZ, 0xc0, !PT ;  /* 0x800fffff0b0c7812 */ /* 0x040fe200078ec0ff */
[----:B------:R-:W-:Y:S01]  /*0980*/  IMAD.MOV.U32 R2, RZ, RZ, 0x1 ;  /* 0x00000001ff027424 */ /* 0x000fe200078e00ff */
[----:B------:R-:W-:Y:S01]  /*0990*/  LOP3.LUT R21, R11, 0x7ff00000, RZ, 0xc0, !PT ;  /* 0x7ff000000b157812 */ /* 0x000fe200078ec0ff */
[----:B------:R-:W-:Y:S01]  /*09a0*/  IMAD.MOV.U32 R0, RZ, RZ, 0x1ca00000 ;  /* 0x1ca00000ff007424 */ /* 0x000fe200078e00ff */
[----:B------:R-:W-:Y:S01]  /*09b0*/  LOP3.LUT R13, R12, 0x3ff00000, RZ, 0xfc, !PT ;  /* 0x3ff000000c0d7812 */ /* 0x000fe200078efcff */
[----:B------:R-:W-:Y:S01]  /*09c0*/  IMAD.MOV.U32 R12, RZ, RZ, R6 ;  /* 0x000000ffff0c7224 */ /* 0x000fe200078e0006 */
[----:B------:R-:W-:-:S04]  /*09d0*/  LOP3.LUT R22, R9, 0x7ff00000, RZ, 0xc0, !PT ;  /* 0x7ff0000009167812 */ /* 0x000fc800078ec0ff */
[----:B------:R-:W-:Y:S01]  /*09e0*/  ISETP.GE.U32.AND P1, PT, R22, R21, PT ;  /* 0x000000151600720c */ /* 0x000fe20003f26070 */
[----:B------:R-:W-:-:S06]  /*09f0*/  @!P0 DMUL R12, R10, 8.98846567431157953865e+307 ;  /* 0x7fe000000a0c8828 */ /* 0x000fcc0000000000 */
        /* <DEDUP_REMOVED lines=11> */
[----:B------:R-:W-:-:S04]  /*0ab0*/  LOP3.LUT R16, R11, 0x7ff00000, RZ, 0xc0, !PT ;  /* 0x7ff000000b107812 */ /* 0x000fc800078ec0ff */
[----:B------:R-:W-:Y:S02]  /*0ac0*/  ISETP.GE.U32.AND P1, PT, R22, R16, PT ;  /* 0x000000101600720c */ /* 0x000fe40003f26070 */
[----:B------:R-:W-:Y:S02]  /*0ad0*/  MOV R16, RZ ;  /* 0x000000ff00107202 */ /* 0x000fe40000000f00 */
[----:B------:R-:W-:-:S04]  /*0ae0*/  SEL R17, R0, 0x63400000, !P1 ;  /* 0x6340000000117807 */ /* 0x000fc80004800000 */
[----:B------:R-:W-:-:S04]  /*0af0*/  LOP3.LUT R17, R17, 0x80000000, R9, 0xf8, !PT ;  /* 0x8000000011117812 */ /* 0x000fc800078ef809 */
[----:B------:R-:W-:-:S06]  /*0b00*/  LOP3.LUT R17, R17, 0x100000, RZ, 0xfc, !PT ;  /* 0x0010000011117812 */ /* 0x000fcc00078efcff */
[----:B------:R-:W-:-:S10]  /*0b10*/  DFMA R6, R6, 2, -R16 ;  /* 0x400000000606782b */ /* 0x000fd40000000810 */
[----:B------:R-:W-:-:S07]  /*0b20*/  LOP3.LUT R22, R7, 0x7ff00000, RZ, 0xc0, !PT ;  /* 0x7ff0000007167812 */ /* 0x000fce00078ec0ff */
.L_x_22:
        /* <DEDUP_REMOVED lines=9> */
[----:B------:R-:W-:Y:S02]  /*0bc0*/  LOP3.LUT R8, R9, 0x7ff00000, RZ, 0xc0, !PT ;  /* 0x7ff0000009087812 */ /* 0x000fe400078ec0ff */
[----:B------:R-:W-:-:S04]  /*0bd0*/  LOP3.LUT R3, R11, 0x7ff00000, RZ, 0xc0, !PT ;  /* 0x7ff000000b037812 */ /* 0x000fc800078ec0ff */
[CC--:B------:R-:W-:Y:S02]  /*0be0*/  VIADDMNMX R2, R8.reuse, -R3.reuse, 0xb9600000, !PT ;  /* 0xb960000008027446 */ /* 0x0c0fe40007800903 */
[----:B------:R-:W-:Y:S01]  /*0bf0*/  ISETP.GE.U32.AND P0, PT, R8, R3, PT ;  /* 0x000000030800720c */ /* 0x000fe20003f06070 */
[----:B------:R-:W-:Y:S01]  /*0c00*/  IMAD.MOV.U32 R8, RZ, RZ, RZ ;  /* 0x000000ffff087224 */ /* 0x000fe200078e00ff */
[----:B------:R-:W-:Y:S02]  /*0c10*/  VIMNMX R2, PT, PT, R2, 0x46a00000, PT ;  /* 0x46a0000002027848 */ /* 0x000fe40003fe0100 */
[----:B------:R-:W-:-:S05]  /*0c20*/  SEL R3, R0, 0x63400000, !P0 ;  /* 0x6340000000037807 */ /* 0x000fca0004000000 */
[----:B------:R-:W-:-:S04]  /*0c30*/  IMAD.IADD R0, R2, 0x1, -R3 ;  /* 0x0000000102007824 */ /* 0x000fc800078e0a03 */
        /* <DEDUP_REMOVED lines=10> */
[----:B------:R-:W-:Y:S01]  /*0ce0*/  IADD3 R7, PT, PT, -R0, RZ, RZ ;  /* 0x000000ff00077210 */ /* 0x000fe20007ffe1ff */
[----:B------:R-:W-:Y:S01]  /*0cf0*/  IMAD.MOV.U32 R6, RZ, RZ, RZ ;  /* 0x000000ffff067224 */ /* 0x000fe200078e00ff */
[----:B------:R-:W-:-:S05]  /*0d00*/  DMUL.RP R8, R18, R8 ;  /* 0x0000000812087228 */ /* 0x000fca0000008000 */
[----:B------:R-:W-:-:S05]  /*0d10*/  DFMA R6, R2, -R6, R18 ;  /* 0x800000060206722b */ /* 0x000fca0000000012 */
[----:B------:R-:W-:Y:S02]  /*0d20*/  LOP3.LUT R11, R9, R11, RZ, 0x3c, !PT ;  /* 0x0000000b090b7212 */ /* 0x000fe400078e3cff */
[----:B------:R-:W-:-:S04]  /*0d30*/  IADD3 R6, PT, PT, -R0, -0x43300000, RZ ;  /* 0xbcd0000000067810 */ /* 0x000fc80007ffe1ff */
[----:B------:R-:W-:-:S04]  /*0d40*/  FSETP.NEU.AND P0, PT, |R7|, R6, PT ;  /* 0x000000060700720b */ /* 0x000fc80003f0d200 */
[----:B------:R-:W-:Y:S02]  /*0d50*/  FSEL R2, R8, R2, !P0 ;  /* 0x0000000208027208 */ /* 0x000fe40004000000 */
[----:B------:R-:W-:Y:S01]  /*0d60*/  FSEL R3, R11, R3, !P0 ;  /* 0x000000030b037208 */ /* 0x000fe20004000000 */
[----:B------:R-:W-:Y:S06]  /*0d70*/  BRA `(.L_x_24) ;  /* 0x0000000000547947 */ /* 0x000fec0003800000 */
.L_x_23:
[----:B------:R-:W-:-:S14]  /*0d80*/  DSETP.NAN.AND P0, PT, R8, R8, PT ;  /* 0x000000080800722a */ /* 0x000fdc0003f08000 */
[----:B------:R-:W-:Y:S05]  /*0d90*/  @P0 BRA `(.L_x_25) ;  /* 0x0000000000440947 */ /* 0x000fea0003800000 */
[----:B------:R-:W-:-:S14]  /*0da0*/  DSETP.NAN.AND P0, PT, R10, R10, PT ;  /* 0x0000000a0a00722a */ /* 0x000fdc0003f08000 */
[----:B------:R-:W-:Y:S05]  /*0db0*/  @P0 BRA `(.L_x_26) ;  /* 0x0000000000300947 */ /* 0x000fea0003800000 */
[----:B------:R-:W-:Y:S01]  /*0dc0*/  ISETP.NE.AND P0, PT, R22, R21, PT ;  /* 0x000000151600720c */ /* 0x000fe20003f05270 */
[----:B------:R-:W-:Y:S02]  /*0dd0*/  IMAD.MOV.U32 R2, RZ, RZ, 0x0 ;  /* 0x00000000ff027424 */ /* 0x000fe400078e00ff */
[----:B------:R-:W-:-:S10]  /*0de0*/  IMAD.MOV.U32 R3, RZ, RZ, -0x80000 ;  /* 0xfff80000ff037424 */ /* 0x000fd400078e00ff */
[----:B------:R-:W-:Y:S05]  /*0df0*/  @!P0 BRA `(.L_x_24) ;  /* 0x0000000000348947 */ /* 0x000fea0003800000 */
[----:B------:R-:W-:Y:S02]  /*0e00*/  ISETP.NE.AND P0, PT, R22, 0x7ff00000, PT ;  /* 0x7ff000001600780c */ /* 0x000fe40003f05270 */
[----:B------:R-:W-:Y:S02]  /*0e10*/  LOP3.LUT R3, R9, 0x80000000, R11, 0x48, !PT ;  /* 0x8000000009037812 */ /* 0x000fe400078e480b */
[----:B------:R-:W-:-:S13]  /*0e20*/  ISETP.EQ.OR P0, PT, R21, RZ, !P0 ;  /* 0x000000ff1500720c */ /* 0x000fda0004702670 */
[----:B------:R-:W-:Y:S01]  /*0e30*/  @P0 LOP3.LUT R0, R3, 0x7ff00000, RZ, 0xfc, !PT ;  /* 0x7ff0000003000812 */ /* 0x000fe200078efcff */
[----:B------:R-:W-:Y:S02]  /*0e40*/  @!P0 IMAD.MOV.U32 R2, RZ, RZ, RZ ;  /* 0x000000ffff028224 */ /* 0x000fe400078e00ff */
[----:B------:R-:W-:Y:S01]  /*0e50*/  @P0 IMAD.MOV.U32 R2, RZ, RZ, RZ ;  /* 0x000000ffff020224 */ /* 0x000fe200078e00ff */
[----:B------:R-:W-:Y:S01]  /*0e60*/  @P0 MOV R3, R0 ;  /* 0x0000000000030202 */ /* 0x000fe20000000f00 */
[----:B------:R-:W-:Y:S06]  /*0e70*/  BRA `(.L_x_24) ;  /* 0x0000000000147947 */ /* 0x000fec0003800000 */
.L_x_26:
[----:B------:R-:W-:Y:S01]  /*0e80*/  LOP3.LUT R3, R11, 0x80000, RZ, 0xfc, !PT ;  /* 0x000800000b037812 */ /* 0x000fe200078efcff */
[----:B------:R-:W-:Y:S01]  /*0e90*/  IMAD.MOV.U32 R2, RZ, RZ, R10 ;  /* 0x000000ffff027224 */ /* 0x000fe200078e000a */
[----:B------:R-:W-:Y:S06]  /*0ea0*/  BRA `(.L_x_24) ;  /* 0x0000000000087947 */ /* 0x000fec0003800000 */
.L_x_25:
[----:B------:R-:W-:Y:S01]  /*0eb0*/  LOP3.LUT R3, R9, 0x80000, RZ, 0xfc, !PT ;  /* 0x0008000009037812 */ /* 0x000fe200078efcff */
[----:B------:R-:W-:-:S07]  /*0ec0*/  IMAD.MOV.U32 R2, RZ, RZ, R8 ;  /* 0x000000ffff027224 */ /* 0x000fce00078e0008 */
.L_x_24:
[----:B------:R-:W-:-:S04]  /*0ed0*/  IMAD.MOV.U32 R21, RZ, RZ, 0x0 ;  /* 0x00000000ff157424 */ /* 0x000fc800078e00ff */
[----:B------:R-:W-:Y:S05]  /*0ee0*/  RET.REL.NODEC R20 `(_Z9updatePosPddS_S_Pi) ;  /* 0xfffffff014447950 */ /* 0x000fea0003c3ffff */
        .type           $_Z9updatePosPddS_S_Pi$__internal_accurate_pow,@function
        .size           $_Z9updatePosPddS_S_Pi$__internal_accurate_pow,(.L_x_42 - $_Z9updatePosPddS_S_Pi$__internal_accurate_pow)
$_Z9updatePosPddS_S_Pi$__internal_accurate_pow:
[----:B------:R-:W0:Y:S01]  /*0ef0*/  LDC.64 R4, c[0x0][0x388] ;  /* 0x0000e200ff047b82 */ /* 0x000e220000000a00 */
[----:B------:R-:W-:Y:S01]  /*0f00*/  IMAD.MOV.U32 R16, RZ, RZ, RZ ;  /* 0x000000ffff107224 */ /* 0x000fe200078e00ff */
[----:B------:R-:W-:Y:S01]  /*0f10*/  MOV R21, 0x3ed0f5d2 ;  /* 0x3ed0f5d200157802 */ /* 0x000fe20000000f00 */
[----:B------:R-:W-:Y:S01]  /*0f20*/  IMAD.MOV.U32 R20, RZ, RZ, 0x41ad3b5a ;  /* 0x41ad3b5aff147424 */ /* 0x000fe200078e00ff */
[----:B------:R-:W-:Y:S01]  /*0f30*/  UMOV UR8, 0x7d2cafe2 ;  /* 0x7d2cafe200087882 */ /* 0x000fe20000000000 */
[----:B------:R-:W-:Y:S01]  /*0f40*/  UMOV UR9, 0x3eb0f5ff ;  /* 0x3eb0f5ff00097882 */ /* 0x000fe20000000000 */
[----:B------:R-:W-:Y:S01]  /*0f50*/  UMOV UR12, 0x3b39803f ;  /* 0x3b39803f000c7882 */ /* 0x000fe20000000000 */
[----:B------:R-:W-:Y:S01]  /*0f60*/  UMOV UR13, 0x3c7abc9e ;  /* 0x3c7abc9e000d7882 */ /* 0x000fe20000000000 */
[----:B0-----:R-:W-:-:S10]  /*0f70*/  DADD R6, -RZ, |R4| ;  /* 0x00000000ff067229 */ /* 0x001fd40000000504 */
[----:B------:R-:W-:Y:S01]  /*0f80*/  ISETP.GT.U32.AND P0, PT, R7, 0xfffff, PT ;  /* 0x000fffff0700780c */ /* 0x000fe20003f04070 */
[----:B------:R-:W-:-:S12]  /*0f90*/  IMAD.MOV.U32 R8, RZ, RZ, R7 ;  /* 0x000000ffff087224 */ /* 0x000fd800078e0007 */
[----:B------:R-:W-:-:S10]  /*0fa0*/  @!P0 DMUL R4, |R4|, 1.80143985094819840000e+16 ;  /* 0x4350000004048828 */ /* 0x000fd40000000200 */
[----:B------:R-:W-:Y:S01]  /*0fb0*/  @!P0 IMAD.MOV.U32 R8, RZ, RZ, R5 ;  /* 0x000000ffff088224 */ /* 0x000fe200078e0005 */
[----:B------:R-:W-:-:S04]  /*0fc0*/  @!P0 MOV R6, R4 ;  /* 0x0000000400068202 */ /* 0x000fc80000000f00 */
[----:B------:R-:W-:Y:S01]  /*0fd0*/  LOP3.LUT R8, R8, 0x800fffff, RZ, 0xc0, !PT ;  /* 0x800fffff08087812 */ /* 0x000fe200078ec0ff */
[----:B------:R-:W-:Y:S01]  /*0fe0*/  IMAD.MOV.U32 R12, RZ, RZ, R6 ;  /* 0x000000ffff0c7224 */ /* 0x000fe200078e0006 */
[----:B------:R-:W-:Y:S02]  /*0ff0*/  SHF.R.U32.HI R6, RZ, 0x14, R7 ;  /* 0x00000014ff067819 */ /* 0x000fe40000011607 */
[----:B------:R-:W-:Y:S02]  /*1000*/  LOP3.LUT R13, R8, 0x3ff00000, RZ, 0xfc, !PT ;  /* 0x3ff00000080d7812 */ /* 0x000fe400078efcff */
[----:B------:R-:W-:Y:S01]  /*1010*/  @!P0 LEA.HI R6, R5, 0xffffffca, RZ, 0xc ;  /* 0xffffffca05068811 */ /* 0x000fe200078f60ff */
[----:B------:R-:W-:Y:S01]  /*1020*/  IMAD.MOV.U32 R5, RZ, RZ, 0x43300000 ;  /* 0x43300000ff057424 */ /* 0x000fe200078e00ff */
[----:B------:R-:W-:-:S03]  /*1030*/  ISETP.GE.U32.AND P1, PT, R13, 0x3ff6a09f, PT ;  /* 0x3ff6a09f0d00780c */ /* 0x000fc60003f26070 */
[----:B------:R-:W-:-:S10]  /*1040*/  VIADD R4, R6, 0xfffffc01 ;  /* 0xfffffc0106047836 */ /* 0x000fd40000000000 */
[----:B------:R-:W-:Y:S02]  /*1050*/  @P1 VIADD R9, R13, 0xfff00000 ;  /* 0xfff000000d091836 */ /* 0x000fe40000000000 */
[----:B------:R-:W-:Y:S02]  /*1060*/  @P1 VIADD R4, R6, 0xfffffc02 ;  /* 0xfffffc0206041836 */ /* 0x000fe40000000000 */
[----:B------:R-:W-:-:S03]  /*1070*/  @P1 IMAD.MOV.U32 R13, RZ, RZ, R9 ;  /* 0x000000ffff0d1224 */ /* 0x000fc600078e0009 */
[----:B------:R-:W-:-:S03]  /*1080*/  LOP3.LUT R4, R4, 0x80000000, RZ, 0x3c, !PT ;  /* 0x8000000004047812 */ /* 0x000fc600078e3cff */
[C---:B------:R-:W-:Y:S02]  /*1090*/  DADD R10, R12.reuse, 1 ;  /* 0x3ff000000c0a7429 */ /* 0x040fe40000000000 */
[----:B------:R-:W-:-:S04]  /*10a0*/  DADD R12, R12, -1 ;  /* 0xbff000000c0c7429 */ /* 0x000fc80000000000 */
[----:B------:R-:W0:Y:S02]  /*10b0*/  MUFU.RCP64H R17, R11 ;  /* 0x0000000b00117308 */ /* 0x000e240000001800 */
[----:B0-----:R-:W-:-:S08]  /*10c0*/  DFMA R8, -R10, R16, 1 ;  /* 0x3ff000000a08742b */ /* 0x001fd00000000110 */
[----:B------:R-:W-:-:S08]  /*10d0*/  DFMA R8, R8, R8, R8 ;  /* 0x000000080808722b */ /* 0x000fd00000000008 */
[----:B------:R-:W-:-:S08]  /*10e0*/  DFMA R16, R16, R8, R16 ;  /* 0x000000081010722b */ /* 0x000fd00000000010 */
[----:B------:R-:W-:-:S08]  /*10f0*/  DMUL R8, R12, R16 ;  /* 0x000000100c087228 */ /* 0x000fd00000000000 */
[----:B------:R-:W-:-:S08]  /*1100*/  DFMA R8, R12, R16, R8 ;  /* 0x000000100c08722b */ /* 0x000fd00000000008 */
[----:B------:R-:W-:Y:S02]  /*1110*/  DMUL R18, R8, R8 ;  /* 0x0000000808127228 */ /* 0x000fe40000000000 */
[----:B------:R-:W-:-:S06]  /*1120*/  DADD R22, R12, -R8 ;  /* 0x000000000c167229 */ /* 0x000fcc0000000808 */
[----:B------:R-:W-:Y:S01]  /*1130*/  DFMA R10, R18, UR8, R20 ;  /* 0x00000008120a7c2b */ /* 0x000fe20008000014 */
[----:B------:R-:W-:Y:S01]  /*1140*/  UMOV UR8, 0x75488a3f ;  /* 0x75488a3f00087882 */ /* 0x000fe20000000000 */
[----:B------:R-:W-:Y:S01]  /*1150*/  UMOV UR9, 0x3ef3b20a ;  /* 0x3ef3b20a00097882 */ /* 0x000fe20000000000 */
[----:B------:R-:W-:-:S05]  /*1160*/  DADD R22, R22, R22 ;  /* 0x0000000016167229 */ /* 0x000fca0000000016 */
[----:B------:R-:W-:Y:S01]  /*1170*/  DFMA R10, R18, R10, UR8 ;  /* 0x00000008120a7e2b */ /* 0x000fe2000800000a */
[----:B------:R-:W-:Y:S01]  /*1180*/  UMOV UR8, 0xe4faecd5 ;  /* 0xe4faecd500087882 */ /* 0x000fe20000000000 */
[----:B------:R-:W-:Y:S01]  /*1190*/  UMOV UR9, 0x3f1745cd ;  /* 0x3f1745cd00097882 */ /* 0x000fe20000000000 */
[-C--:B------:R-:W-:Y:S02]  /*11a0*/  DFMA R22, R12, -R8.reuse, R22 ;  /* 0x800000080c16722b */ /* 0x080fe40000000016 */
[----:B------:R-:W-:-:S03]  /*11b0*/  DMUL R12, R8, R8 ;  /* 0x00000008080c7228 */ /* 0x000fc60000000000 */
[----:B------:R-:W-:Y:S01]  /*11c0*/  DFMA R10, R18, R10, UR8 ;  /* 0x00000008120a7e2b */ /* 0x000fe2000800000a */
[----:B------:R-:W-:Y:S01]  /*11d0*/  UMOV UR8, 0x258a578b ;  /* 0x258a578b00087882 */ /* 0x000fe20000000000 */
[----:B------:R-:W-:Y:S01]  /*11e0*/  UMOV UR9, 0x3f3c71c7 ;  /* 0x3f3c71c700097882 */ /* 0x000fe20000000000 */
[----:B------:R-:W-:-:S05]  /*11f0*/  DMUL R16, R16, R22 ;  /* 0x0000001610107228 */ /* 0x000fca0000000000 */
        /* <DEDUP_REMOVED lines=14> */
[C---:B------:R-:W-:Y:S01]  /*12e0*/  DMUL R18, R8.reuse, R12 ;  /* 0x0000000c08127228 */ /* 0x040fe20000000000 */
[----:B------:R-:W-:Y:S01]  /*12f0*/  VIADD R21, R17, 0x100000 ;  /* 0x0010000011157836 */ /* 0x000fe20000000000 */
[----:B------:R-:W-:Y:S01]  /*1300*/  DFMA R24, R8, R8, -R12 ;  /* 0x000000080818722b */ /* 0x000fe2000000080c */
[----:B------:R-:W-:-:S03]  /*1310*/  IMAD.MOV.U32 R20, RZ, RZ, R16 ;  /* 0x000000ffff147224 */ /* 0x000fc600078e0010 */
[----:B------:R-:W-:Y:S01]  /*1320*/  DADD R22, R22, -UR8 ;  /* 0x8000000816167e29 */ /* 0x000fe20008000000 */
[----:B------:R-:W-:Y:S01]  /*1330*/  UMOV UR8, 0x80000000 ;  /* 0x8000000000087882 */ /* 0x000fe20000000000 */
[C---:B------:R-:W-:Y:S01]  /*1340*/  DFMA R26, R8.reuse, R12, -R18 ;  /* 0x0000000c081a722b */ /* 0x040fe20000000812 */
[----:B------:R-:W-:Y:S01]  /*1350*/  UMOV UR9, 0x43300000 ;  /* 0x4330000000097882 */ /* 0x000fe20000000000 */
[----:B------:R-:W-:-:S04]  /*1360*/  DFMA R24, R8, R20, R24 ;  /* 0x000000140818722b */ /* 0x000fc80000000018 */
[----:B------:R-:W-:Y:S02]  /*1370*/  DADD R20, R10, R22 ;  /* 0x000000000a147229 */ /* 0x000fe40000000016 */
[----:B------:R-:W-:-:S06]  /*1380*/  DFMA R26, R16, R12, R26 ;  /* 0x0000000c101a722b */ /* 0x000fcc000000001a */
[----:B------:R-:W-:Y:S02]  /*1390*/  DMUL R12, R20, R18 ;  /* 0x00000012140c7228 */ /* 0x000fe40000000000 */
[----:B------:R-:W-:Y:S02]  /*13a0*/  DFMA R24, R8, R24, R26 ;  /* 0x000000180818722b */ /* 0x000fe4000000001a */
[----:B------:R-:W-:-:S04]  /*13b0*/  DADD R26, R10, -R20 ;  /* 0x000000000a1a7229 */ /* 0x000fc80000000814 */
[----:B------:R-:W-:-:S04]  /*13c0*/  DFMA R10, R20, R18, -R12 ;  /* 0x00000012140a722b */ /* 0x000fc8000000080c */
[----:B------:R-:W-:-:S04]  /*13d0*/  DADD R26, R22, R26 ;  /* 0x00000000161a7229 */ /* 0x000fc8000000001a */
        /* <DEDUP_REMOVED lines=8> */
[----:B------:R-:W-:Y:S02]  /*1460*/  DADD R8, R12, R8 ;  /* 0x000000000c087229 */ /* 0x000fe40000000008 */
[----:B------:R-:W-:Y:S01]  /*1470*/  DADD R12, R4, -UR8 ;  /* 0x80000008040c7e29 */ /* 0x000fe20008000000 */
[----:B------:R-:W-:Y:S01]  /*1480*/  UMOV UR8, 0xfefa39ef ;  /* 0xfefa39ef00087882 */ /* 0x000fe20000000000 */
[----:B------:R-:W-:-:S04]  /*1490*/  UMOV UR9, 0x3fe62e42 ;  /* 0x3fe62e4200097882 */ /* 0x000fc80000000000 */
[----:B------:R-:W-:-:S08]  /*14a0*/  DADD R8, R16, R8 ;  /* 0x0000000010087229 */ /* 0x000fd00000000008 */
[----:B------:R-:W-:-:S08]  /*14b0*/  DADD R6, R10, R8 ;  /* 0x000000000a067229 */ /* 0x000fd00000000008 */
[--C-:B------:R-:W-:Y:S02]  /*14c0*/  DFMA R4, R12, UR8, R6.reuse ;  /* 0x000000080c047c2b */ /* 0x100fe40008000006 */
[----:B------:R-:W-:-:S06]  /*14d0*/  DADD R10, R10, -R6 ;  /* 0x000000000a0a7229 */ /* 0x000fcc0000000806 */
[----:B------:R-:W-:Y:S02]  /*14e0*/  DFMA R16, R12, -UR8, R4 ;  /* 0x800000080c107c2b */ /* 0x000fe40008000004 */
[----:B------:R-:W-:-:S06]  /*14f0*/  DADD R10, R8, R10 ;  /* 0x00000000080a7229 */ /* 0x000fcc000000000a */
[----:B------:R-:W-:-:S08]  /*1500*/  DADD R16, -R6, R16 ;  /* 0x0000000006107229 */ /* 0x000fd00000000110 */
[----:B------:R-:W-:-:S08]  /*1510*/  DADD R10, R10, -R16 ;  /* 0x000000000a0a7229 */ /* 0x000fd00000000810 */
[----:B------:R-:W-:-:S08]  /*1520*/  DFMA R10, R12, UR12, R10 ;  /* 0x0000000c0c0a7c2b */ /* 0x000fd0000800000a */
[----:B------:R-:W-:-:S08]  /*1530*/  DADD R6, R4, R10 ;  /* 0x0000000004067229 */ /* 0x000fd0000000000a */
[----:B------:R-:W-:Y:S02]  /*1540*/  DADD R8, R4, -R6 ;  /* 0x0000000004087229 */ /* 0x000fe40000000806 */
[----:B------:R-:W-:-:S06]  /*1550*/  DMUL R4, R6, 2 ;  /* 0x4000000006047828 */ /* 0x000fcc0000000000 */
[----:B------:R-:W-:Y:S02]  /*1560*/  DADD R10, R10, R8 ;  /* 0x000000000a0a7229 */ /* 0x000fe40000000008 */
[----:B------:R-:W-:Y:S01]  /*1570*/  DFMA R6, R6, 2, -R4 ;  /* 0x400000000606782b */ /* 0x000fe20000000804 */
[----:B------:R-:W-:Y:S01]  /*1580*/  MOV R8, 0x652b82fe ;  /* 0x652b82fe00087802 */ /* 0x000fe20000000f00 */
[----:B------:R-:W-:-:S06]  /*1590*/  IMAD.MOV.U32 R9, RZ, RZ, 0x3ff71547 ;  /* 0x3ff71547ff097424 */ /* 0x000fcc00078e00ff */
[----:B------:R-:W-:-:S08]  /*15a0*/  DFMA R10, R10, 2, R6 ;  /* 0x400000000a0a782b */ /* 0x000fd00000000006 */
[----:B------:R-:W-:-:S08]  /*15b0*/  DADD R6, R4, R10 ;  /* 0x0000000004067229 */ /* 0x000fd0000000000a */
[----:B------:R-:W-:Y:S02]  /*15c0*/  DFMA R8, R6, R8, 6.75539944105574400000e+15 ;  /* 0x433800000608742b */ /* 0x000fe40000000008 */
[----:B------:R-:W-:Y:S01]  /*15d0*/  FSETP.GEU.AND P0, PT, |R7|, 4.1917929649353027344, PT ;  /* 0x4086232b0700780b */ /* 0x000fe20003f0e200 */
[----:B------:R-:W-:-:S05]  /*15e0*/  DADD R4, R4, -R6 ;  /* 0x0000000004047229 */ /* 0x000fca0000000806 */
[----:B------:R-:W-:-:S03]  /*15f0*/  DADD R12, R8, -6.75539944105574400000e+15 ;  /* 0xc3380000080c7429 */ /* 0x000fc60000000000 */
[----:B------:R-:W-:-:S05]  /*1600*/  DADD R10, R10, R4 ;  /* 0x000000000a0a7229 */ /* 0x000fca0000000004 */
[----:B------:R-:W-:Y:S01]  /*1610*/  DFMA R16, R12, -UR8, R6 ;  /* 0x800000080c107c2b */ /* 0x000fe20008000006 */
[----:B------:R-:W-:Y:S01]  /*1620*/  UMOV UR8, 0x3b39803f ;  /* 0x3b39803f00087882 */ /* 0x000fe20000000000 */
[----:B------:R-:W-:-:S06]  /*1630*/  UMOV UR9, 0x3c7abc9e ;  /* 0x3c7abc9e00097882 */ /* 0x000fcc0000000000 */
        /* <DEDUP_REMOVED lines=32> */
[----:B------:R-:W-:Y:S02]  /*1840*/  IMAD R5, R8, 0x100000, R13 ;  /* 0x0010000008057824 */ /* 0x000fe400078e020d */
[----:B------:R-:W-:Y:S01]  /*1850*/  IMAD.MOV.U32 R4, RZ, RZ, R12 ;  /* 0x000000ffff047224 */ /* 0x000fe200078e000c */
[----:B------:R-:W-:Y:S06]  /*1860*/  @!P0 BRA `(.L_x_27) ;  /* 0x0000000000348947 */ /* 0x000fec0003800000 */
[----:B------:R-:W-:Y:S01]  /*1870*/  FSETP.GEU.AND P1, PT, |R7|, 4.2275390625, PT ;  /* 0x408748000700780b */ /* 0x000fe20003f2e200 */
[C---:B------:R-:W-:Y:S02]  /*1880*/  DADD R4, R6.reuse, +INF ;  /* 0x7ff0000006047429 */ /* 0x040fe40000000000 */
[----:B------:R-:W-:-:S08]  /*1890*/  DSETP.GEU.AND P0, PT, R6, RZ, PT ;  /* 0x000000ff0600722a */ /* 0x000fd00003f0e000 */
[----:B------:R-:W-:Y:S02]  /*18a0*/  FSEL R4, R4, RZ, P0 ;  /* 0x000000ff04047208 */ /* 0x000fe40000000000 */
[----:B------:R-:W-:Y:S01]  /*18b0*/  FSEL R5, R5, RZ, P0 ;  /* 0x000000ff05057208 */ /* 0x000fe20000000000 */
[----:B------:R-:W-:Y:S06]  /*18c0*/  @P1 BRA `(.L_x_27) ;  /* 0x00000000001c1947 */ /* 0x000fec0003800000 */
[----:B------:R-:W-:-:S04]  /*18d0*/  LEA.HI R4, R8, R8, RZ, 0x1 ;  /* 0x0000000808047211 */ /* 0x000fc800078f08ff */
[----:B------:R-:W-:-:S04]  /*18e0*/  SHF.R.S32.HI R5, RZ, 0x1, R4 ;  /* 0x00000001ff057819 */ /* 0x000fc80000011404 */
[----:B------:R-:W-:Y:S01]  /*18f0*/  IADD3 R4, PT, PT, R8, -R5, RZ ;  /* 0x8000000508047210 */ /* 0x000fe20007ffe0ff */
[----:B------:R-:W-:-:S03]  /*1900*/  IMAD R13, R5, 0x100000, R13 ;  /* 0x00100000050d7824 */ /* 0x000fc600078e020d */
[----:B------:R-:W-:Y:S01]  /*1910*/  LEA R5, R4, 0x3ff00000, 0x14 ;  /* 0x3ff0000004057811 */ /* 0x000fe200078ea0ff */
[----:B------:R-:W-:-:S06]  /*1920*/  IMAD.MOV.U32 R4, RZ, RZ, RZ ;  /* 0x000000ffff047224 */ /* 0x000fcc00078e00ff */
[----:B------:R-:W-:-:S11]  /*1930*/  DMUL R4, R12, R4 ;  /* 0x000000040c047228 */ /* 0x000fd60000000000 */
.L_x_27:
[----:B------:R-:W-:Y:S02]  /*1940*/  DFMA R6, R10, R4, R4 ;  /* 0x000000040a06722b */ /* 0x000fe40000000004 */
[----:B------:R-:W-:-:S08]  /*1950*/  DSETP.NEU.AND P0, PT, |R4|, +INF , PT ;  /* 0x7ff000000400742a */ /* 0x000fd00003f0d200 */
[----:B------:R-:W-:Y:S01]  /*1960*/  FSEL R4, R4, R6, !P0 ;  /* 0x0000000604047208 */ /* 0x000fe20004000000 */
[----:B------:R-:W-:Y:S01]  /*1970*/  IMAD.MOV.U32 R6, RZ, RZ, R0 ;  /* 0x000000ffff067224 */ /* 0x000fe200078e0000 */
[----:B------:R-:W-:Y:S01]  /*1980*/  FSEL R5, R5, R7, !P0 ;  /* 0x0000000705057208 */ /* 0x000fe20004000000 */
[----:B------:R-:W-:-:S04]  /*1990*/  IMAD.MOV.U32 R7, RZ, RZ, 0x0 ;  /* 0x00000000ff077424 */ /* 0x000fc800078e00ff */
[----:B------:R-:W-:Y:S05]  /*19a0*/  RET.REL.NODEC R6 `(_Z9updatePosPddS_S_Pi) ;  /* 0xffffffe406947950 */ /* 0x000fea0003c3ffff */
.L_x_28:
        /* <DEDUP_REMOVED lines=13> */
.L_x_42:


//--------------------- .text._Z9updateVelPddS_S_PiS_ --------------------------
	.section	.text._Z9updateVelPddS_S_PiS_,"ax",@progbits
	.align	128
        .global         _Z9updateVelPddS_S_PiS_
        .type           _Z9updateVelPddS_S_PiS_,@function
        .size           _Z9updateVelPddS_S_PiS_,(.L_x_43 - _Z9updateVelPddS_S_PiS_)
        .other          _Z9updateVelPddS_S_PiS_,@"STO_CUDA_ENTRY STV_DEFAULT"
_Z9updateVelPddS_S_PiS_:
.text._Z9updateVelPddS_S_PiS_:
[----:B------:R-:W-:Y:S01]  /*0000*/  LDC R1, c[0x0][0x37c] ;  /* 0x0000df00ff017b82 */ /* 0x000fe20000000800 */
[----:B------:R-:W0:Y:S07]  /*0010*/  S2R R3, SR_CTAID.X ;  /* 0x0000000000037919 */ /* 0x000e2e0000002500 */
[----:B------:R-:W0:Y:S01]  /*0020*/  LDC.64 R16, c[0x0][0x3a0] ;  /* 0x0000e800ff107b82 */ /* 0x000e220000000a00 */
[----:B------:R-:W1:Y:S07]  /*0030*/  LDCU.64 UR4, c[0x0][0x358] ;  /* 0x00006b00ff0477ac */ /* 0x000e6e0008000a00 */
[----:B------:R-:W2:Y:S08]  /*0040*/  LDC.64 R14, c[0x0][0x3a8] ;  /* 0x0000ea00ff0e7b82 */ /* 0x000eb00000000a00 */
[----:B------:R-:W3:Y:S01]  /*0050*/  LDC.64 R12, c[0x0][0x398] ;  /* 0x0000e600ff0c7b82 */ /* 0x000ee20000000a00 */
[----:B------:R-:W-:Y:S01]  /*0060*/  IMAD.MOV.U32 R8, RZ, RZ, 0x1 ;  /* 0x00000001ff087424 */ /* 0x000fe200078e00ff */
[----:B------:R-:W4:Y:S01]  /*0070*/  LDCU.64 UR6, c[0x0][0x388] ;  /* 0x00007100ff0677ac */ /* 0x000f220008000a00 */
[----:B0-----:R-:W-:-:S05]  /*0080*/  IMAD.WIDE.U32 R16, R3, 0x4, R16 ;  /* 0x0000000403107825 */ /* 0x001fca00078e0010 */
[----:B-1----:R-:W5:Y:S01]  /*0090*/  LDG.E R0, desc[UR4][R16.64] ;  /* 0x0000000410007981 */ /* 0x002f62000c1e1900 */
[----:B------:R-:W-:-:S04]  /*00a0*/  IMAD R10, R3, 0x3, RZ ;  /* 0x00000003030a7824 */ /* 0x000fc800078e02ff */
[----:B--2---:R-:W-:-:S04]  /*00b0*/  IMAD.WIDE.U32 R14, R10, 0x8, R14 ;  /* 0x000000080a0e7825 */ /* 0x004fc800078e000e */
[----:B---3--:R-:W-:Y:S01]  /*00c0*/  IMAD.WIDE.U32 R12, R10, 0x8, R12 ;  /* 0x000000080a0c7825 */ /* 0x008fe200078e000c */
[----:B------:R-:W2:Y:S04]  /*00d0*/  LDG.E.64 R2, desc[UR4][R14.64] ;  /* 0x000000040e027981 */ /* 0x000ea8000c1e1b00 */
[----:B------:R-:W2:Y:S01]  /*00e0*/  LDG.E.64 R6, desc[UR4][R12.64] ;  /* 0x000000040c067981 */ /* 0x000ea2000c1e1b00 */
[----:B-----5:R-:W0:Y:S01]  /*00f0*/  I2F.F64 R4, R0 ;  /* 0x0000000000047312 */ /* 0x020e220000201c00 */
[----:B--2---:R-:W-:Y:S02]  /*0100*/  DADD R2, R2, R6 ;  /* 0x0000000002027229 */ /* 0x004fe40000000006 */
[----:B0-----:R-:W-:-:S06]  /*0110*/  DADD R4, R4, R4 ;  /* 0x0000000004047229 */ /* 0x001fcc0000000004 */
[----:B------:R-:W0:Y:S01]  /*0120*/  MUFU.RCP64H R9, R5 ;  /* 0x0000000500097308 */ /* 0x000e220000001800 */
[----:B----4-:R-:W-:-:S10]  /*0130*/  DMUL R6, R2, UR6 ;  /* 0x0000000602067c28 */ /* 0x010fd40008000000 */
[----:B------:R-:W-:Y:S01]  /*0140*/  FSETP.GEU.AND P1, PT, |R7|, 6.5827683646048100446e-37, PT ;  /* 0x036000000700780b */ /* 0x000fe20003f2e200 */
        /* <DEDUP_REMOVED lines=15> */
[----:B------:R-:W-:Y:S05]  /*0240*/  CALL.REL.NOINC `($__internal_3_$__cuda_sm20_div_rn_f64_full) ;  /* 0x0000000400207944 */ /* 0x000fea0003c00000 */
[----:B------:R-:W-:Y:S02]  /*0250*/  IMAD.MOV.U32 R2, RZ, RZ, R4 ;  /* 0x000000ffff027224 */ /* 0x000fe400078e0004 */
[----:B------:R-:W-:-:S07]  /*0260*/  IMAD.MOV.U32 R3, RZ, RZ, R5 ;  /* 0x000000ffff037224 */ /* 0x000fce00078e0005 */
.L_x_29:
[----:B------:R-:W0:Y:S01]  /*0270*/  LDC.64 R4, c[0x0][0x390] ;  /* 0x0000e400ff047b82 */ /* 0x000e220000000a00 */
[----:B------:R-:W-:Y:S01]  /*0280*/  IMAD.MOV.U32 R18, RZ, RZ, 0x1 ;  /* 0x00000001ff127424 */ /* 0x000fe200078e00ff */
[----:B------:R-:W1:Y:S01]  /*0290*/  LDCU.64 UR6, c[0x0][0x388] ;  /* 0x00007100ff0677ac */ /* 0x000e620008000a00 */
[----:B0-----:R-:W-:-:S05]  /*02a0*/  IMAD.WIDE.U32 R10, R10, 0x8, R4 ;  /* 0x000000080a0a7825 */ /* 0x001fca00078e0004 */
[----:B------:R-:W2:Y:S02]  /*02b0*/  LDG.E.64 R4, desc[UR4][R10.64] ;  /* 0x000000040a047981 */ /* 0x000ea4000c1e1b00 */
[----:B--2---:R-:W-:-:S07]  /*02c0*/  DADD R2, R4, R2 ;  /* 0x0000000004027229 */ /* 0x004fce0000000002 */
[----:B------:R0:W-:Y:S04]  /*02d0*/  STG.E.64 desc[UR4][R10.64], R2 ;  /* 0x000000020a007986 */ /* 0x0001e8000c101b04 */
[----:B------:R-:W2:Y:S04]  /*02e0*/  LDG.E R0, desc[UR4][R16.64] ;  /* 0x0000000410007981 */ /* 0x000ea8000c1e1900 */
[----:B------:R-:W3:Y:S04]  /*02f0*/  LDG.E.64 R6, desc[UR4][R14.64+0x8] ;  /* 0x000008040e067981 */ /* 0x000ee8000c1e1b00 */
[----:B------:R-:W3:Y:S01]  /*0300*/  LDG.E.64 R8, desc[UR4][R12.64+0x8] ;  /* 0x000008040c087981 */ /* 0x000ee2000c1e1b00 */
[----:B--2---:R-:W2:Y:S01]  /*0310*/  I2F.F64 R4, R0 ;  /* 0x0000000000047312 */ /* 0x004ea20000201c00 */
[----:B---3--:R-:W-:-:S02]  /*0320*/  DADD R6, R6, R8 ;  /* 0x0000000006067229 */ /* 0x008fc40000000008 */
[----:B--2---:R-:W-:-:S06]  /*0330*/  DADD R4, R4, R4 ;  /* 0x0000000004047229 */ /* 0x004fcc0000000004 */
[----:B-1----:R-:W-:Y:S01]  /*0340*/  DMUL R6, R6, UR6 ;  /* 0x0000000606067c28 */ /* 0x002fe20008000000 */
[----:B------:R-:W1:Y:S09]  /*0350*/  MUFU.RCP64H R19, R5 ;  /* 0x0000000500137308 */ /* 0x000e720000001800 */
[----:B------:R-:W-:Y:S01]  /*0360*/  FSETP.GEU.AND P1, PT, |R7|, 6.5827683646048100446e-37, PT ;  /* 0x036000000700780b */ /* 0x000fe20003f2e200 */
[----:B-1----:R-:W-:-:S08]  /*0370*/  DFMA R20, -R4, R18, 1 ;  /* 0x3ff000000414742b */ /* 0x002fd00000000112 */
[----:B------:R-:W-:-:S08]  /*0380*/  DFMA R20, R20, R20, R20 ;  /* 0x000000141414722b */ /* 0x000fd00000000014 */
[----:B------:R-:W-:-:S08]  /*0390*/  DFMA R20, R18, R20, R18 ;  /* 0x000000141214722b */ /* 0x000fd00000000012 */
[----:B0-----:R-:W-:-:S08]  /*03a0*/  DFMA R2, -R4, R20, 1 ;  /* 0x3ff000000402742b */ /* 0x001fd00000000114 */
        /* <DEDUP_REMOVED lines=8> */
[----:B------:R-:W-:Y:S01]  /*0430*/  MOV R7, R5 ;  /* 0x0000000500077202 */ /* 0x000fe20000000f00 */
[----:B------:R-:W-:Y:S01]  /*0440*/  IMAD.MOV.U32 R2, RZ, RZ, R6 ;  /* 0x000000ffff027224 */ /* 0x000fe200078e0006 */
[----:B------:R-:W-:-:S07]  /*0450*/  MOV R0, 0x470 ;  /* 0x0000047000007802 */ /* 0x000fce0000000f00 */
[----:B------:R-:W-:Y:S05]  /*0460*/  CALL.REL.NOINC `($__internal_3_$__cuda_sm20_div_rn_f64_full) ;  /* 0x0000000000987944 */ /* 0x000fea0003c00000 */
[----:B------:R-:W-:Y:S02]  /*0470*/  IMAD.MOV.U32 R2, RZ, RZ, R4 ;  /* 0x000000ffff027224 */ /* 0x000fe400078e0004 */
[----:B------:R-:W-:-:S07]  /*0480*/  IMAD.MOV.U32 R3, RZ, RZ, R5 ;  /* 0x000000ffff037224 */ /* 0x000fce00078e0005 */
.L_x_30:
[----:B------:R-:W2:Y:S01]  /*0490*/  LDG.E.64 R4, desc[UR4][R10.64+0x8] ;  /* 0x000008040a047981 */ /* 0x000ea2000c1e1b00 */
[----:B------:R-:W-:Y:S01]  /*04a0*/  IMAD.MOV.U32 R6, RZ, RZ, 0x1 ;  /* 0x00000001ff067424 */ /* 0x000fe200078e00ff */
[----:B------:R-:W0:Y:S01]  /*04b0*/  LDCU.64 UR6, c[0x0][0x388] ;  /* 0x00007100ff0677ac */ /* 0x000e220008000a00 */
[----:B--2---:R-:W-:-:S07]  /*04c0*/  DADD R2, R4, R2 ;  /* 0x0000000004027229 */ /* 0x004fce0000000002 */
[----:B------:R1:W-:Y:S04]  /*04d0*/  STG.E.64 desc[UR4][R10.64+0x8], R2 ;  /* 0x000008020a007986 */ /* 0x0003e8000c101b04 */
[----:B------:R-:W2:Y:S04]  /*04e0*/  LDG.E R16, desc[UR4][R16.64] ;  /* 0x0000000410107981 */ /* 0x000ea8000c1e1900 */
[----:B------:R-:W1:Y:S04]  /*04f0*/  LDG.E.64 R14, desc[UR4][R14.64+0x10] ;  /* 0x000010040e0e7981 */ /* 0x000e68000c1e1b00 */
[----:B------:R-:W1:Y:S01]  /*0500*/  LDG.E.64 R12, desc[UR4][R12.64+0x10] ;  /* 0x000010040c0c7981 */ /* 0x000e62000c1e1b00 */
[----:B--2---:R-:W2:Y:S01]  /*0510*/  I2F.F64 R4, R16 ;  /* 0x0000001000047312 */ /* 0x004ea20000201c00 */
[----:B-1----:R-:W-:-:S02]  /*0520*/  DADD R2, R14, R12 ;  /* 0x000000000e027229 */ /* 0x002fc4000000000c */
[----:B--2---:R-:W-:-:S06]  /*0530*/  DADD R4, R4, R4 ;  /* 0x0000000004047229 */ /* 0x004fcc0000000004 */
[----:B------:R-:W1:Y:S02]  /*0540*/  MUFU.RCP64H R7, R5 ;  /* 0x0000000500077308 */ /* 0x000e640000001800 */
[----:B-1----:R-:W-:-:S08]  /*0550*/  DFMA R8, -R4, R6, 1 ;  /* 0x3ff000000408742b */ /* 0x002fd00000000106 */
[----:B------:R-:W-:-:S08]  /*0560*/  DFMA R8, R8, R8, R8 ;  /* 0x000000080808722b */ /* 0x000fd00000000008 */
[----:B------:R-:W-:Y:S02]  /*0570*/  DFMA R8, R6, R8, R6 ;  /* 0x000000080608722b */ /* 0x000fe40000000006 */
[----:B0-----:R-:W-:-:S06]  /*0580*/  DMUL R6, R2, UR6 ;  /* 0x0000000602067c28 */ /* 0x001fcc0008000000 */
[----:B------:R-:W-:-:S04]  /*0590*/  DFMA R14, -R4, R8, 1 ;  /* 0x3ff00000040e742b */ /* 0x000fc80000000108 */
        /* <DEDUP_REMOVED lines=13> */
[----:B------:R-:W-:Y:S01]  /*0670*/  IMAD.MOV.U32 R2, RZ, RZ, R4 ;  /* 0x000000ffff027224 */ /* 0x000fe200078e0004 */
[----:B------:R-:W-:-:S07]  /*0680*/  MOV R3, R5 ;  /* 0x0000000500037202 */ /* 0x000fce0000000f00 */
.L_x_31:
[----:B------:R-:W2:Y:S02]  /*0690*/  LDG.E.64 R4, desc[UR4][R10.64+0x10] ;  /* 0x000010040a047981 */ /* 0x000ea4000c1e1b00 */
[----:B--2---:R-:W-:-:S07]  /*06a0*/  DADD R4, R4, R2 ;  /* 0x0000000004047229 */ /* 0x004fce0000000002 */
[----:B------:R-:W-:Y:S01]  /*06b0*/  STG.E.64 desc[UR4][R10.64+0x10], R4 ;  /* 0x000010040a007986 */ /* 0x000fe2000c101b04 */
[----:B------:R-:W-:Y:S05]  /*06c0*/  EXIT ;  /* 0x000000000000794d */ /* 0x000fea0003800000 */
        .weak           $__internal_3_$__cuda_sm20_div_rn_f64_full
        .type           $__internal_3_$__cuda_sm20_div_rn_f64_full,@function
        .size           $__internal_3_$__cuda_sm20_div_rn_f64_full,(.L_x_43 - $__internal_3_$__cuda_sm20_div_rn_f64_full)
$__internal_3_$__cuda_sm20_div_rn_f64_full:
[C---:B------:R-:W-:Y:S01]  /*06d0*/  FSETP.GEU.AND P0, PT, |R7|.reuse, 1.469367938527859385e-39, PT ;  /* 0x001000000700780b */ /* 0x040fe20003f0e200 */
[--C-:B------:R-:W-:Y:S01]  /*06e0*/  IMAD.MOV.U32 R6, RZ, RZ, R4.reuse ;  /* 0x000000ffff067224 */ /* 0x100fe200078e0004 */
[----:B------:R-:W-:Y:S01]  /*06f0*/  LOP3.LUT R8, R7, 0x800fffff, RZ, 0xc0, !PT ;  /* 0x800fffff07087812 */ /* 0x000fe200078ec0ff */
[----:B------:R-:W-:Y:S02]  /*0700*/  IMAD.MOV.U32 R22, RZ, RZ, 0x1 ;  /* 0x00000001ff167424 */ /* 0x000fe400078e00ff */
[----:B------:R-:W-:Y:S01]  /*0710*/  IMAD.MOV.U32 R26, RZ, RZ, 0x1ca00000 ;  /* 0x1ca00000ff1a7424 */ /* 0x000fe200078e00ff */
[----:B------:R-:W-:Y:S01]  /*0720*/  LOP3.LUT R9, R8, 0x3ff00000, RZ, 0xfc, !PT ;  /* 0x3ff0000008097812 */ /* 0x000fe200078efcff */
[----:B------:R-:W-:-:S06]  /*0730*/  IMAD.MOV.U32 R8, RZ, RZ, R4 ;  /* 0x000000ffff087224 */ /* 0x000fcc00078e0004 */
[----:B------:R-:W-:-:S06]  /*0740*/  @!P0 DMUL R8, R6, 8.98846567431157953865e+307 ;  /* 0x7fe0000006088828 */ /* 0x000fcc0000000000 */
[----:B------:R-:W0:Y:S02]  /*0750*/  MUFU.RCP64H R23, R9 ;  /* 0x0000000900177308 */ /* 0x000e240000001800 */
[----:B0-----:R-:W-:-:S08]  /*0760*/  DFMA R4, R22, -R8, 1 ;  /* 0x3ff000001604742b */ /* 0x001fd00000000808 */
[----:B------:R-:W-:-:S08]  /*0770*/  DFMA R4, R4, R4, R4 ;  /* 0x000000040404722b */ /* 0x000fd00000000004 */
[----:B------:R-:W-:Y:S01]  /*0780*/  DFMA R22, R22, R4, R22 ;  /* 0x000000041616722b */ /* 0x000fe20000000016 */
[----:B------:R-:W-:Y:S02]  /*0790*/  IMAD.MOV.U32 R5, RZ, RZ, R3 ;  /* 0x000000ffff057224 */ /* 0x000fe400078e0003 */
[----:B------:R-:W-:Y:S01]  /*07a0*/  IMAD.MOV.U32 R4, RZ, RZ, R2 ;  /* 0x000000ffff047224 */ /* 0x000fe200078e0002 */
[----:B------:R-:W-:Y:S02]  /*07b0*/  LOP3.LUT R2, R7, 0x7ff00000, RZ, 0xc0, !PT ;  /* 0x7ff0000007027812 */ /* 0x000fe400078ec0ff */
[----:B------:R-:W-:Y:S02]  /*07c0*/  LOP3.LUT R3, R5, 0x7ff00000, RZ, 0xc0, !PT ;  /* 0x7ff0000005037812 */ /* 0x000fe400078ec0ff */
[----:B------:R-:W-:Y:S01]  /*07d0*/  DFMA R20, R22, -R8, 1 ;  /* 0x3ff000001614742b */ /* 0x000fe20000000808 */
[----:B------:R-:W-:Y:S02]  /*07e0*/  MOV R18, R4 ;  /* 0x0000000400127202 */ /* 0x000fe40000000f00 */
[----:B------:R-:W-:Y:S01]  /*07f0*/  ISETP.GE.U32.AND P1, PT, R3, R2, PT ;  /* 0x000000020300720c */ /* 0x000fe20003f26070 */
[----:B------:R-:W-:-:S03]  /*0800*/  IMAD.MOV.U32 R27, RZ, RZ, R3 ;  /* 0x000000ffff1b7224 */ /* 0x000fc600078e0003 */
[----:B------:R-:W-:Y:S01]  /*0810*/  SEL R19, R26, 0x63400000, !P1 ;  /* 0x634000001a137807 */ /* 0x000fe20004800000 */
[----:B------:R-:W-:Y:S01]  /*0820*/  DFMA R20, R22, R20, R22 ;  /* 0x000000141614722b */ /* 0x000fe20000000016 */
[----:B------:R-:W-:Y:S02]  /*0830*/  FSETP.GEU.AND P1, PT, |R5|, 1.469367938527859385e-39, PT ;  /* 0x001000000500780b */ /* 0x000fe40003f2e200 */
[----:B------:R-:W-:-:S11]  /*0840*/  LOP3.LUT R19, R19, 0x800fffff, R5, 0xf8, !PT ;  /* 0x800fffff13137812 */ /* 0x000fd600078ef805 */
[----:B------:R-:W-:Y:S05]  /*0850*/  @P1 BRA `(.L_x_32) ;  /* 0x0000000000201947 */ /* 0x000fea0003800000 */
[----:B------:R-:W-:-:S04]  /*0860*/  LOP3.LUT R22, R7, 0x7ff00000, RZ, 0xc0, !PT ;  /* 0x7ff0000007167812 */ /* 0x000fc800078ec0ff */
[----:B------:R-:W-:Y:S01]  /*0870*/  ISETP.GE.U32.AND P1, PT, R3, R22, PT ;  /* 0x000000160300720c */ /* 0x000fe20003f26070 */
[----:B------:R-:W-:-:S03]  /*0880*/  IMAD.MOV.U32 R22, RZ, RZ, RZ ;  /* 0x000000ffff167224 */ /* 0x000fc600078e00ff */
[----:B------:R-:W-:-:S04]  /*0890*/  SEL R23, R26, 0x63400000, !P1 ;  /* 0x634000001a177807 */ /* 0x000fc80004800000 */
[----:B------:R-:W-:-:S04]  /*08a0*/  LOP3.LUT R23, R23, 0x80000000, R5, 0xf8, !PT ;  /* 0x8000000017177812 */ /* 0x000fc800078ef805 */
[----:B------:R-:W-:-:S06]  /*08b0*/  LOP3.LUT R23, R23, 0x100000, RZ, 0xfc, !PT ;  /* 0x0010000017177812 */ /* 0x000fcc00078efcff */
[----:B------:R-:W-:-:S10]  /*08c0*/  DFMA R18, R18, 2, -R22 ;  /* 0x400000001212782b */ /* 0x000fd40000000816 */
[----:B------:R-:W-:-:S07]  /*08d0*/  LOP3.LUT R27, R19, 0x7ff00000, RZ, 0xc0, !PT ;  /* 0x7ff00000131b7812 */ /* 0x000fce00078ec0ff */
.L_x_32:
[----:B------:R-:W-:-:S08]  /*08e0*/  DMUL R22, R20, R18 ;  /* 0x0000001214167228 */ /* 0x000fd00000000000 */
[----:B------:R-:W-:-:S08]  /*08f0*/  DFMA R24, R22, -R8, R18 ;  /* 0x800000081618722b */ /* 0x000fd00000000012 */
[----:B------:R-:W-:Y:S01]  /*0900*/  DFMA R24, R20, R24, R22 ;  /* 0x000000181418722b */ /* 0x000fe20000000016 */
[----:B------:R-:W-:Y:S01]  /*0910*/  IMAD.MOV.U32 R20, RZ, RZ, R2 ;  /* 0x000000ffff147224 */ /* 0x000fe200078e0002 */
[----:B------:R-:W-:Y:S01]  /*0920*/  @!P0 LOP3.LUT R20, R9, 0x7ff00000, RZ, 0xc0, !PT ;  /* 0x7ff0000009148812 */ /* 0x000fe200078ec0ff */
[----:B------:R-:W-:-:S04]  /*0930*/  VIADD R2, R27, 0xffffffff ;  /* 0xffffffff1b027836 */ /* 0x000fc80000000000 */
[----:B------:R-:W-:Y:S01]  /*0940*/  VIADD R21, R20, 0xffffffff ;  /* 0xffffffff14157836 */ /* 0x000fe20000000000 */
[----:B------:R-:W-:-:S04]  /*0950*/  ISETP.GT.U32.AND P0, PT, R2, 0x7feffffe, PT ;  /* 0x7feffffe0200780c */ /* 0x000fc80003f04070 */
[----:B------:R-:W-:-:S13]  /*0960*/  ISETP.GT.U32.OR P0, PT, R21, 0x7feffffe, P0 ;  /* 0x7feffffe1500780c */ /* 0x000fda0000704470 */
[----:B------:R-:W-:Y:S05]  /*0970*/  @P0 BRA `(.L_x_33) ;  /* 0x00000000006c0947 */ /* 0x000fea0003800000 */
[----:B------:R-:W-:Y:S01]  /*0980*/  LOP3.LUT R4, R7, 0x7ff00000, RZ, 0xc0, !PT ;  /* 0x7ff0000007047812 */ /* 0x000fe200078ec0ff */
[----:B------:R-:W-:-:S03]  /*0990*/  IMAD.MOV.U32 R20, RZ, RZ, RZ ;  /* 0x000000ffff147224 */ /* 0x000fc600078e00ff */
[CC--:B------:R-:W-:Y:S02]  /*09a0*/  VIADDMNMX R2, R3.reuse, -R4.reuse, 0xb9600000, !PT ;  /* 0xb960000003027446 */ /* 0x0c0fe40007800904 */
[----:B------:R-:W-:Y:S02]  /*09b0*/  ISETP.GE.U32.AND P0, PT, R3, R4, PT ;  /* 0x000000040300720c */ /* 0x000fe40003f06070 */
        /* <DEDUP_REMOVED lines=8> */
[----:B------:R-:W-:-:S09]  /*0a40*/  MOV R20, RZ ;  /* 0x000000ff00147202 */ /* 0x000fd20000000f00 */
[C---:B------:R-:W-:Y:S02]  /*0a50*/  FSETP.NEU.AND P0, PT, R9.reuse, RZ, PT ;  /* 0x000000ff0900720b */ /* 0x040fe40003f0d000 */
[----:B------:R-:W-:-:S04]  /*0a60*/  LOP3.LUT R5, R9, 0x80000000, R7, 0x48, !PT ;  /* 0x8000000009057812 */ /* 0x000fc800078e4807 */
[----:B------:R-:W-:-:S07]  /*0a70*/  LOP3.LUT R21, R5, R21, RZ, 0xfc, !PT ;  /* 0x0000001505157212 */ /* 0x000fce00078efcff */
[----:B------:R-:W-:Y:S05]  /*0a80*/  @!P0 BRA `(.L_x_34) ;  /* 0x00000000007c8947 */ /* 0x000fea0003800000 */
[----:B------:R-:W-:Y:S01]  /*0a90*/  IMAD.MOV R7, RZ, RZ, -R4 ;  /* 0x000000ffff077224 */ /* 0x000fe200078e0a04 */
[----:B------:R-:W-:Y:S01]  /*0aa0*/  DMUL.RP R20, R24, R20 ;  /* 0x0000001418147228 */ /* 0x000fe20000008000 */
[----:B------:R-:W-:-:S06]  /*0ab0*/  IMAD.MOV.U32 R6, RZ, RZ, RZ ;  /* 0x000000ffff067224 */ /* 0x000fcc00078e00ff */
[----:B------:R-:W-:-:S03]  /*0ac0*/  DFMA R6, R2, -R6, R24 ;  /* 0x800000060206722b */ /* 0x000fc60000000018 */
[----:B------:R-:W-:-:S03]  /*0ad0*/  LOP3.LUT R5, R21, R5, RZ, 0x3c, !PT ;  /* 0x0000000515057212 */ /* 0x000fc600078e3cff */
[----:B------:R-:W-:-:S04]  /*0ae0*/  IADD3 R6, PT, PT, -R4, -0x43300000, RZ ;  /* 0xbcd0000004067810 */ /* 0x000fc80007ffe1ff */
[----:B------:R-:W-:-:S04]  /*0af0*/  FSETP.NEU.AND P0, PT, |R7|, R6, PT ;  /* 0x000000060700720b */ /* 0x000fc80003f0d200 */
[----:B------:R-:W-:Y:S02]  /*0b00*/  FSEL R2, R20, R2, !P0 ;  /* 0x0000000214027208 */ /* 0x000fe40004000000 */
[----:B------:R-:W-:Y:S01]  /*0b10*/  FSEL R3, R5, R3, !P0 ;  /* 0x0000000305037208 */ /* 0x000fe20004000000 */
[----:B------:R-:W-:Y:S06]  /*0b20*/  BRA `(.L_x_34) ;  /* 0x0000000000547947 */ /* 0x000fec0003800000 */
.L_x_33:
        /* <DEDUP_REMOVED lines=16> */
.L_x_36:
[----:B------:R-:W-:Y:S02]  /*0c30*/  LOP3.LUT R3, R7, 0x80000, RZ, 0xfc, !PT ;  /* 0x0008000007037812 */ /* 0x000fe400078efcff */
[----:B------:R-:W-:Y:S01]  /*0c40*/  MOV R2, R6 ;  /* 0x0000000600027202 */ /* 0x000fe20000000f00 */
[----:B------:R-:W-:Y:S06]  /*0c50*/  BRA `(.L_x_34) ;  /* 0x0000000000087947 */ /* 0x000fec0003800000 */
.L_x_35:
[----:B------:R-:W-:Y:S01]  /*0c60*/  LOP3.LUT R3, R5, 0x80000, RZ, 0xfc, !PT ;  /* 0x0008000005037812 */ /* 0x000fe200078efcff */
[----:B------:R-:W-:-:S07]  /*0c70*/  IMAD.MOV.U32 R2, RZ, RZ, R4 ;  /* 0x000000ffff027224 */ /* 0x000fce00078e0004 */
.L_x_34:
[----:B------:R-:W-:Y:S02]  /*0c80*/  IMAD.MOV.U32 R4, RZ, RZ, R2 ;  /* 0x000000ffff047224 */ /* 0x000fe400078e0002 */
[----:B------:R-:W-:Y:S02]  /*0c90*/  IMAD.MOV.U32 R5, RZ, RZ, R3 ;  /* 0x000000ffff057224 */ /* 0x000fe400078e0003 */
[----:B------:R-:W-:Y:S02]  /*0ca0*/  IMAD.MOV.U32 R2, RZ, RZ, R0 ;  /* 0x000000ffff027224 */ /* 0x000fe400078e0000 */
[----:B------:R-:W-:-:S04]  /*0cb0*/  IMAD.MOV.U32 R3, RZ, RZ, 0x0 ;  /* 0x00000000ff037424 */ /* 0x000fc800078e00ff */
[----:B------:R-:W-:Y:S05]  /*0cc0*/  RET.REL.NODEC R2 `(_Z9updateVelPddS_S_PiS_) ;  /* 0xfffffff002cc7950 */ /* 0x000fea0003c3ffff */
.L_x_37:
        /* <DEDUP_REMOVED lines=11> */
.L_x_43:


//--------------------- .nv.shared.reserved.0     --------------------------
	.section	.nv.shared.reserved.0,"aw",@nobits
	.weak		__nv_reservedSMEM_offset_0_alias
	.size		__nv_reservedSMEM_offset_0_alias, 0, 64
	.other		__nv_reservedSMEM_offset_0_alias,@"STO_CUDA_RESERVED_SHARED STV_DEFAULT"
__nv_reservedSMEM_offset_0_alias:
	.zero		0
	.zero		64


//--------------------- .nv.constant0._Z17forceTwoParticlesiPiPdS0_S0_S0_S0_ --------------------------
	.section	.nv.constant0._Z17forceTwoParticlesiPiPdS0_S0_S0_S0_,"a",@progbits
	.sectionflags	@""
	.align	4
.nv.constant0._Z17forceTwoParticlesiPiPdS0_S0_S0_S0_:
	.zero		952


//--------------------- .nv.constant0._Z9updatePosPddS_S_Pi --------------------------
	.section	.nv.constant0._Z9updatePosPddS_S_Pi,"a",@progbits
	.sectionflags	@""
	.align	4
.nv.constant0._Z9updatePosPddS_S_Pi:
	.zero		936


//--------------------- .nv.constant0._Z9updateVelPddS_S_PiS_ --------------------------
	.section	.nv.constant0._Z9updateVelPddS_S_PiS_,"a",@progbits
	.sectionflags	@""
	.align	4
.nv.constant0._Z9updateVelPddS_S_PiS_:
	.zero		944


//--------------------- SYMBOLS --------------------------

	.type		.nv.reservedSmem.offset0,@object
	.size		.nv.reservedSmem.offset0,0x4
